//
// Generated by NVIDIA NVVM Compiler
//
// Compiler Build ID: CL-36424714
// Cuda compilation tools, release 13.0, V13.0.88
// Based on NVVM 20.0.0
//

.version 9.0
.target sm_100
.address_size 64

	// .globl	_Z5Trim1P5Graph

.visible .entry _Z5Trim1P5Graph(
	.param .u64 .ptr .align 1 _Z5Trim1P5Graph_param_0
)
{
	.reg .pred 	%p<74>;
	.reg .b32 	%r<273>;
	.reg .b64 	%rd<105>;

	ld.param.u64 	%rd12, [_Z5Trim1P5Graph_param_0];
	cvta.to.global.u64 	%rd1, %rd12;
	mov.u32 	%r87, %ctaid.x;
	mov.u32 	%r88, %ntid.x;
	mov.u32 	%r89, %tid.x;
	mad.lo.s32 	%r1, %r87, %r88, %r89;
	ld.global.u32 	%r2, [%rd1];
	setp.ge.s32 	%p1, %r1, %r2;
	@%p1 bra 	$L__BB0_47;
	ld.global.u64 	%rd13, [%rd1+40];
	cvta.to.global.u64 	%rd2, %rd13;
	mul.wide.s32 	%rd14, %r1, 4;
	add.s64 	%rd3, %rd2, %rd14;
	ld.global.u32 	%r90, [%rd3];
	setp.ne.s32 	%p2, %r90, 0;
	@%p2 bra 	$L__BB0_47;
	ld.global.u64 	%rd15, [%rd1+24];
	cvta.to.global.u64 	%rd4, %rd15;
	add.s64 	%rd17, %rd4, %rd14;
	ld.global.u32 	%r244, [%rd17];
	setp.eq.s32 	%p3, %r244, -1;
	@%p3 bra 	$L__BB0_23;
	add.s32 	%r91, %r1, 1;
	max.s32 	%r4, %r2, %r91;
	mov.u32 	%r235, %r1;
$L__BB0_4:
	add.s32 	%r237, %r235, 1;
	setp.lt.s32 	%p4, %r237, %r2;
	@%p4 bra 	$L__BB0_6;
	mul.wide.s32 	%rd18, %r4, 4;
	add.s64 	%rd19, %rd4, %rd18;
	ld.global.u32 	%r238, [%rd19];
	mov.u32 	%r237, %r4;
	bra.uni 	$L__BB0_7;
$L__BB0_6:
	mul.wide.s32 	%rd20, %r235, 4;
	add.s64 	%rd21, %rd4, %rd20;
	ld.global.u32 	%r238, [%rd21+4];
	setp.eq.s32 	%p5, %r238, -1;
	mov.u32 	%r235, %r237;
	@%p5 bra 	$L__BB0_4;
$L__BB0_7:
	setp.ne.s32 	%p6, %r237, %r2;
	@%p6 bra 	$L__BB0_9;
	ld.global.u32 	%r238, [%rd1+4];
$L__BB0_9:
	setp.ge.s32 	%p7, %r244, %r238;
	@%p7 bra 	$L__BB0_23;
	ld.global.u64 	%rd22, [%rd1+16];
	cvta.to.global.u64 	%rd5, %rd22;
	sub.s32 	%r13, %r238, %r244;
	and.b32  	%r14, %r13, 15;
	sub.s32 	%r94, %r244, %r238;
	setp.gt.u32 	%p8, %r94, -16;
	mov.b32 	%r254, 0;
	@%p8 bra 	$L__BB0_13;
	and.b32  	%r15, %r13, -16;
	mov.b32 	%r254, 0;
	mov.u32 	%r241, %r254;
$L__BB0_12:
	.pragma "nounroll";
	mul.wide.s32 	%rd23, %r244, 4;
	add.s64 	%rd24, %rd5, %rd23;
	ld.global.u32 	%r96, [%rd24];
	mul.wide.s32 	%rd25, %r96, 4;
	add.s64 	%rd26, %rd2, %rd25;
	ld.global.u32 	%r97, [%rd26];
	setp.eq.s32 	%p9, %r97, 0;
	selp.u32 	%r98, 1, 0, %p9;
	add.s32 	%r99, %r254, %r98;
	ld.global.u32 	%r100, [%rd24+4];
	mul.wide.s32 	%rd27, %r100, 4;
	add.s64 	%rd28, %rd2, %rd27;
	ld.global.u32 	%r101, [%rd28];
	setp.eq.s32 	%p10, %r101, 0;
	selp.u32 	%r102, 1, 0, %p10;
	add.s32 	%r103, %r99, %r102;
	ld.global.u32 	%r104, [%rd24+8];
	mul.wide.s32 	%rd29, %r104, 4;
	add.s64 	%rd30, %rd2, %rd29;
	ld.global.u32 	%r105, [%rd30];
	setp.eq.s32 	%p11, %r105, 0;
	selp.u32 	%r106, 1, 0, %p11;
	add.s32 	%r107, %r103, %r106;
	ld.global.u32 	%r108, [%rd24+12];
	mul.wide.s32 	%rd31, %r108, 4;
	add.s64 	%rd32, %rd2, %rd31;
	ld.global.u32 	%r109, [%rd32];
	setp.eq.s32 	%p12, %r109, 0;
	selp.u32 	%r110, 1, 0, %p12;
	add.s32 	%r111, %r107, %r110;
	ld.global.u32 	%r112, [%rd24+16];
	mul.wide.s32 	%rd33, %r112, 4;
	add.s64 	%rd34, %rd2, %rd33;
	ld.global.u32 	%r113, [%rd34];
	setp.eq.s32 	%p13, %r113, 0;
	selp.u32 	%r114, 1, 0, %p13;
	add.s32 	%r115, %r111, %r114;
	ld.global.u32 	%r116, [%rd24+20];
	mul.wide.s32 	%rd35, %r116, 4;
	add.s64 	%rd36, %rd2, %rd35;
	ld.global.u32 	%r117, [%rd36];
	setp.eq.s32 	%p14, %r117, 0;
	selp.u32 	%r118, 1, 0, %p14;
	add.s32 	%r119, %r115, %r118;
	ld.global.u32 	%r120, [%rd24+24];
	mul.wide.s32 	%rd37, %r120, 4;
	add.s64 	%rd38, %rd2, %rd37;
	ld.global.u32 	%r121, [%rd38];
	setp.eq.s32 	%p15, %r121, 0;
	selp.u32 	%r122, 1, 0, %p15;
	add.s32 	%r123, %r119, %r122;
	ld.global.u32 	%r124, [%rd24+28];
	mul.wide.s32 	%rd39, %r124, 4;
	add.s64 	%rd40, %rd2, %rd39;
	ld.global.u32 	%r125, [%rd40];
	setp.eq.s32 	%p16, %r125, 0;
	selp.u32 	%r126, 1, 0, %p16;
	add.s32 	%r127, %r123, %r126;
	ld.global.u32 	%r128, [%rd24+32];
	mul.wide.s32 	%rd41, %r128, 4;
	add.s64 	%rd42, %rd2, %rd41;
	ld.global.u32 	%r129, [%rd42];
	setp.eq.s32 	%p17, %r129, 0;
	selp.u32 	%r130, 1, 0, %p17;
	add.s32 	%r131, %r127, %r130;
	ld.global.u32 	%r132, [%rd24+36];
	mul.wide.s32 	%rd43, %r132, 4;
	add.s64 	%rd44, %rd2, %rd43;
	ld.global.u32 	%r133, [%rd44];
	setp.eq.s32 	%p18, %r133, 0;
	selp.u32 	%r134, 1, 0, %p18;
	add.s32 	%r135, %r131, %r134;
	ld.global.u32 	%r136, [%rd24+40];
	mul.wide.s32 	%rd45, %r136, 4;
	add.s64 	%rd46, %rd2, %rd45;
	ld.global.u32 	%r137, [%rd46];
	setp.eq.s32 	%p19, %r137, 0;
	selp.u32 	%r138, 1, 0, %p19;
	add.s32 	%r139, %r135, %r138;
	ld.global.u32 	%r140, [%rd24+44];
	mul.wide.s32 	%rd47, %r140, 4;
	add.s64 	%rd48, %rd2, %rd47;
	ld.global.u32 	%r141, [%rd48];
	setp.eq.s32 	%p20, %r141, 0;
	selp.u32 	%r142, 1, 0, %p20;
	add.s32 	%r143, %r139, %r142;
	ld.global.u32 	%r144, [%rd24+48];
	mul.wide.s32 	%rd49, %r144, 4;
	add.s64 	%rd50, %rd2, %rd49;
	ld.global.u32 	%r145, [%rd50];
	setp.eq.s32 	%p21, %r145, 0;
	selp.u32 	%r146, 1, 0, %p21;
	add.s32 	%r147, %r143, %r146;
	ld.global.u32 	%r148, [%rd24+52];
	mul.wide.s32 	%rd51, %r148, 4;
	add.s64 	%rd52, %rd2, %rd51;
	ld.global.u32 	%r149, [%rd52];
	setp.eq.s32 	%p22, %r149, 0;
	selp.u32 	%r150, 1, 0, %p22;
	add.s32 	%r151, %r147, %r150;
	ld.global.u32 	%r152, [%rd24+56];
	mul.wide.s32 	%rd53, %r152, 4;
	add.s64 	%rd54, %rd2, %rd53;
	ld.global.u32 	%r153, [%rd54];
	setp.eq.s32 	%p23, %r153, 0;
	selp.u32 	%r154, 1, 0, %p23;
	add.s32 	%r155, %r151, %r154;
	ld.global.u32 	%r156, [%rd24+60];
	mul.wide.s32 	%rd55, %r156, 4;
	add.s64 	%rd56, %rd2, %rd55;
	ld.global.u32 	%r157, [%rd56];
	setp.eq.s32 	%p24, %r157, 0;
	selp.u32 	%r158, 1, 0, %p24;
	add.s32 	%r254, %r155, %r158;
	add.s32 	%r244, %r244, 16;
	add.s32 	%r241, %r241, 16;
	setp.ne.s32 	%p25, %r241, %r15;
	@%p25 bra 	$L__BB0_12;
$L__BB0_13:
	setp.eq.s32 	%p26, %r14, 0;
	@%p26 bra 	$L__BB0_22;
	and.b32  	%r25, %r13, 7;
	setp.lt.u32 	%p27, %r14, 8;
	@%p27 bra 	$L__BB0_16;
	mul.wide.s32 	%rd57, %r244, 4;
	add.s64 	%rd58, %rd5, %rd57;
	ld.global.u32 	%r160, [%rd58];
	mul.wide.s32 	%rd59, %r160, 4;
	add.s64 	%rd60, %rd2, %rd59;
	ld.global.u32 	%r161, [%rd60];
	setp.eq.s32 	%p28, %r161, 0;
	selp.u32 	%r162, 1, 0, %p28;
	add.s32 	%r163, %r254, %r162;
	ld.global.u32 	%r164, [%rd58+4];
	mul.wide.s32 	%rd61, %r164, 4;
	add.s64 	%rd62, %rd2, %rd61;
	ld.global.u32 	%r165, [%rd62];
	setp.eq.s32 	%p29, %r165, 0;
	selp.u32 	%r166, 1, 0, %p29;
	add.s32 	%r167, %r163, %r166;
	ld.global.u32 	%r168, [%rd58+8];
	mul.wide.s32 	%rd63, %r168, 4;
	add.s64 	%rd64, %rd2, %rd63;
	ld.global.u32 	%r169, [%rd64];
	setp.eq.s32 	%p30, %r169, 0;
	selp.u32 	%r170, 1, 0, %p30;
	add.s32 	%r171, %r167, %r170;
	ld.global.u32 	%r172, [%rd58+12];
	mul.wide.s32 	%rd65, %r172, 4;
	add.s64 	%rd66, %rd2, %rd65;
	ld.global.u32 	%r173, [%rd66];
	setp.eq.s32 	%p31, %r173, 0;
	selp.u32 	%r174, 1, 0, %p31;
	add.s32 	%r175, %r171, %r174;
	ld.global.u32 	%r176, [%rd58+16];
	mul.wide.s32 	%rd67, %r176, 4;
	add.s64 	%rd68, %rd2, %rd67;
	ld.global.u32 	%r177, [%rd68];
	setp.eq.s32 	%p32, %r177, 0;
	selp.u32 	%r178, 1, 0, %p32;
	add.s32 	%r179, %r175, %r178;
	ld.global.u32 	%r180, [%rd58+20];
	mul.wide.s32 	%rd69, %r180, 4;
	add.s64 	%rd70, %rd2, %rd69;
	ld.global.u32 	%r181, [%rd70];
	setp.eq.s32 	%p33, %r181, 0;
	selp.u32 	%r182, 1, 0, %p33;
	add.s32 	%r183, %r179, %r182;
	ld.global.u32 	%r184, [%rd58+24];
	mul.wide.s32 	%rd71, %r184, 4;
	add.s64 	%rd72, %rd2, %rd71;
	ld.global.u32 	%r185, [%rd72];
	setp.eq.s32 	%p34, %r185, 0;
	selp.u32 	%r186, 1, 0, %p34;
	add.s32 	%r187, %r183, %r186;
	ld.global.u32 	%r188, [%rd58+28];
	mul.wide.s32 	%rd73, %r188, 4;
	add.s64 	%rd74, %rd2, %rd73;
	ld.global.u32 	%r189, [%rd74];
	setp.eq.s32 	%p35, %r189, 0;
	selp.u32 	%r190, 1, 0, %p35;
	add.s32 	%r254, %r187, %r190;
	add.s32 	%r244, %r244, 8;
$L__BB0_16:
	setp.eq.s32 	%p36, %r25, 0;
	@%p36 bra 	$L__BB0_22;
	and.b32  	%r31, %r13, 3;
	setp.lt.u32 	%p37, %r25, 4;
	@%p37 bra 	$L__BB0_19;
	mul.wide.s32 	%rd75, %r244, 4;
	add.s64 	%rd76, %rd5, %rd75;
	ld.global.u32 	%r192, [%rd76];
	mul.wide.s32 	%rd77, %r192, 4;
	add.s64 	%rd78, %rd2, %rd77;
	ld.global.u32 	%r193, [%rd78];
	setp.eq.s32 	%p38, %r193, 0;
	selp.u32 	%r194, 1, 0, %p38;
	add.s32 	%r195, %r254, %r194;
	ld.global.u32 	%r196, [%rd76+4];
	mul.wide.s32 	%rd79, %r196, 4;
	add.s64 	%rd80, %rd2, %rd79;
	ld.global.u32 	%r197, [%rd80];
	setp.eq.s32 	%p39, %r197, 0;
	selp.u32 	%r198, 1, 0, %p39;
	add.s32 	%r199, %r195, %r198;
	ld.global.u32 	%r200, [%rd76+8];
	mul.wide.s32 	%rd81, %r200, 4;
	add.s64 	%rd82, %rd2, %rd81;
	ld.global.u32 	%r201, [%rd82];
	setp.eq.s32 	%p40, %r201, 0;
	selp.u32 	%r202, 1, 0, %p40;
	add.s32 	%r203, %r199, %r202;
	ld.global.u32 	%r204, [%rd76+12];
	mul.wide.s32 	%rd83, %r204, 4;
	add.s64 	%rd84, %rd2, %rd83;
	ld.global.u32 	%r205, [%rd84];
	setp.eq.s32 	%p41, %r205, 0;
	selp.u32 	%r206, 1, 0, %p41;
	add.s32 	%r254, %r203, %r206;
	add.s32 	%r244, %r244, 4;
$L__BB0_19:
	setp.eq.s32 	%p42, %r31, 0;
	@%p42 bra 	$L__BB0_22;
	mov.b32 	%r253, 0;
$L__BB0_21:
	.pragma "nounroll";
	mul.wide.s32 	%rd85, %r244, 4;
	add.s64 	%rd86, %rd5, %rd85;
	ld.global.u32 	%r208, [%rd86];
	mul.wide.s32 	%rd87, %r208, 4;
	add.s64 	%rd88, %rd2, %rd87;
	ld.global.u32 	%r209, [%rd88];
	setp.eq.s32 	%p43, %r209, 0;
	selp.u32 	%r210, 1, 0, %p43;
	add.s32 	%r254, %r254, %r210;
	add.s32 	%r244, %r244, 1;
	add.s32 	%r253, %r253, 1;
	setp.ne.s32 	%p44, %r253, %r31;
	@%p44 bra 	$L__BB0_21;
$L__BB0_22:
	setp.ne.s32 	%p45, %r254, 0;
	@%p45 bra 	$L__BB0_24;
$L__BB0_23:
	mov.b32 	%r232, 1;
	st.global.u32 	[%rd3], %r232;
	ld.global.u32 	%r233, [%rd1+8];
	add.s32 	%r234, %r233, 1;
	st.global.u32 	[%rd1+8], %r234;
	ld.global.u64 	%rd99, [%rd1+32];
	cvta.to.global.u64 	%rd100, %rd99;
	add.s64 	%rd102, %rd100, %rd14;
	st.global.u32 	[%rd102], %r234;
	bra.uni 	$L__BB0_47;
$L__BB0_24:
	ld.global.u32 	%r44, [%rd1+4];
	setp.lt.s32 	%p46, %r44, 1;
	@%p46 bra 	$L__BB0_46;
	max.s32 	%r212, %r2, 1;
	and.b32  	%r45, %r212, 3;
	and.b32  	%r46, %r212, 2147483644;
	neg.s32 	%r47, %r46;
	add.s64 	%rd6, %rd4, 8;
	mov.b32 	%r255, 0;
	mov.u32 	%r272, %r255;
$L__BB0_26:
	mul.wide.u32 	%rd89, %r255, 4;
	add.s64 	%rd90, %rd5, %rd89;
	ld.global.u32 	%r213, [%rd90];
	setp.ne.s32 	%p47, %r213, %r1;
	@%p47 bra 	$L__BB0_44;
	setp.lt.s32 	%p48, %r2, 1;
	mov.b64 	%rd104, -1;
	@%p48 bra 	$L__BB0_43;
	setp.lt.s32 	%p49, %r2, 4;
	mov.b32 	%r262, -1;
	mov.b32 	%r268, 0;
	mov.u32 	%r261, %r262;
	@%p49 bra 	$L__BB0_37;
	mov.b32 	%r262, -1;
	mov.b32 	%r257, 1;
	mov.u64 	%rd103, %rd6;
	mov.u32 	%r258, %r47;
$L__BB0_30:
	ld.global.u32 	%r54, [%rd103+-8];
	setp.le.s32 	%p50, %r54, %r261;
	@%p50 bra 	$L__BB0_32;
	setp.gt.s32 	%p51, %r54, %r255;
	selp.b32 	%r261, %r261, %r54, %p51;
	add.s32 	%r219, %r257, -1;
	selp.b32 	%r262, %r262, %r219, %p51;
$L__BB0_32:
	ld.global.u32 	%r59, [%rd103+-4];
	setp.le.s32 	%p52, %r59, %r261;
	@%p52 bra 	$L__BB0_34;
	setp.gt.s32 	%p53, %r59, %r255;
	selp.b32 	%r261, %r261, %r59, %p53;
	selp.b32 	%r262, %r262, %r257, %p53;
$L__BB0_34:
	ld.global.u32 	%r64, [%rd103];
	setp.le.s32 	%p54, %r64, %r261;
	@%p54 bra 	$L__BB0_36;
	add.s32 	%r220, %r257, 1;
	setp.gt.s32 	%p55, %r64, %r255;
	selp.b32 	%r261, %r261, %r64, %p55;
	selp.b32 	%r262, %r262, %r220, %p55;
$L__BB0_36:
	add.s32 	%r221, %r257, 2;
	ld.global.u32 	%r222, [%rd103+4];
	setp.le.s32 	%p56, %r222, %r261;
	setp.gt.s32 	%p57, %r222, %r255;
	or.pred  	%p58, %p56, %p57;
	selp.b32 	%r261, %r261, %r222, %p58;
	selp.b32 	%r262, %r262, %r221, %p58;
	add.s32 	%r258, %r258, 4;
	add.s32 	%r257, %r257, 4;
	add.s64 	%rd103, %rd103, 16;
	setp.ne.s32 	%p59, %r258, 0;
	mov.u32 	%r268, %r46;
	@%p59 bra 	$L__BB0_30;
$L__BB0_37:
	setp.eq.s32 	%p60, %r45, 0;
	@%p60 bra 	$L__BB0_42;
	setp.eq.s32 	%p61, %r45, 1;
	mul.wide.u32 	%rd92, %r268, 4;
	add.s64 	%rd9, %rd4, %rd92;
	ld.global.u32 	%r223, [%rd9];
	setp.le.s32 	%p62, %r223, %r261;
	setp.gt.s32 	%p63, %r223, %r255;
	or.pred  	%p64, %p62, %p63;
	selp.b32 	%r77, %r261, %r223, %p64;
	selp.b32 	%r262, %r262, %r268, %p64;
	@%p61 bra 	$L__BB0_42;
	setp.eq.s32 	%p65, %r45, 2;
	add.s32 	%r224, %r268, 1;
	ld.global.u32 	%r225, [%rd9+4];
	setp.le.s32 	%p66, %r225, %r77;
	setp.gt.s32 	%p67, %r225, %r255;
	or.pred  	%p68, %p66, %p67;
	selp.b32 	%r79, %r77, %r225, %p68;
	selp.b32 	%r262, %r262, %r224, %p68;
	@%p65 bra 	$L__BB0_42;
	ld.global.u32 	%r81, [%rd9+8];
	setp.le.s32 	%p69, %r81, %r79;
	@%p69 bra 	$L__BB0_42;
	setp.gt.s32 	%p70, %r81, %r255;
	add.s32 	%r226, %r268, 2;
	selp.b32 	%r262, %r262, %r226, %p70;
$L__BB0_42:
	cvt.s64.s32 	%rd104, %r262;
$L__BB0_43:
	shl.b64 	%rd93, %rd104, 2;
	add.s64 	%rd94, %rd2, %rd93;
	ld.global.u32 	%r227, [%rd94];
	setp.eq.s32 	%p71, %r227, 0;
	selp.u32 	%r228, 1, 0, %p71;
	add.s32 	%r272, %r272, %r228;
$L__BB0_44:
	add.s32 	%r255, %r255, 1;
	setp.ne.s32 	%p72, %r255, %r44;
	@%p72 bra 	$L__BB0_26;
	setp.ne.s32 	%p73, %r272, 0;
	@%p73 bra 	$L__BB0_47;
$L__BB0_46:
	mov.b32 	%r229, 1;
	st.global.u32 	[%rd3], %r229;
	ld.global.u32 	%r230, [%rd1+8];
	add.s32 	%r231, %r230, 1;
	st.global.u32 	[%rd1+8], %r231;
	ld.global.u64 	%rd95, [%rd1+32];
	cvta.to.global.u64 	%rd96, %rd95;
	add.s64 	%rd98, %rd96, %rd14;
	st.global.u32 	[%rd98], %r231;
$L__BB0_47:
	ret;

}
	// .globl	_Z5Trim2P5Graph
.visible .entry _Z5Trim2P5Graph(
	.param .u64 .ptr .align 1 _Z5Trim2P5Graph_param_0
)
{
	.reg .pred 	%p<160>;
	.reg .b32 	%r<582>;
	.reg .b64 	%rd<230>;

	ld.param.u64 	%rd17, [_Z5Trim2P5Graph_param_0];
	cvta.to.global.u64 	%rd18, %rd17;
	mov.u32 	%r190, %ctaid.x;
	mov.u32 	%r191, %ntid.x;
	mov.u32 	%r192, %tid.x;
	mad.lo.s32 	%r193, %r190, %r191, %r192;
	ld.global.u32 	%r492, [%rd18];
	setp.ge.s32 	%p1, %r193, %r492;
	setp.lt.s32 	%p2, %r492, 1;
	or.pred  	%p3, %p1, %p2;
	@%p3 bra 	$L__BB1_124;
	mov.b32 	%r493, 0;
	mul.wide.s32 	%rd20, %r193, 4;
$L__BB1_2:
	mov.u32 	%r3, %r493;
	ld.param.u64 	%rd225, [_Z5Trim2P5Graph_param_0];
	add.s32 	%r493, %r3, 1;
	cvta.to.global.u64 	%rd1, %rd225;
	ld.global.u64 	%rd19, [%rd1+40];
	cvta.to.global.u64 	%rd2, %rd19;
	add.s64 	%rd21, %rd2, %rd20;
	ld.global.u32 	%r198, [%rd21];
	setp.ne.s32 	%p4, %r198, 0;
	@%p4 bra 	$L__BB1_123;
	mul.wide.u32 	%rd22, %r3, 4;
	add.s64 	%rd3, %rd2, %rd22;
	ld.global.u32 	%r199, [%rd3];
	setp.ne.s32 	%p5, %r199, 0;
	setp.eq.s32 	%p6, %r193, %r3;
	or.pred  	%p7, %p6, %p5;
	@%p7 bra 	$L__BB1_123;
	ld.global.u64 	%rd23, [%rd1+24];
	cvta.to.global.u64 	%rd4, %rd23;
	add.s64 	%rd25, %rd4, %rd20;
	ld.global.u32 	%r556, [%rd25];
	setp.eq.s32 	%p8, %r556, -1;
	@%p8 bra 	$L__BB1_123;
	add.s32 	%r200, %r193, 1;
	max.s32 	%r7, %r492, %r200;
	mul.wide.s32 	%rd26, %r7, 4;
	add.s64 	%rd5, %rd4, %rd26;
	mov.u32 	%r494, %r193;
$L__BB1_6:
	add.s32 	%r9, %r494, 1;
	setp.lt.s32 	%p9, %r9, %r492;
	@%p9 bra 	$L__BB1_8;
	ld.global.u32 	%r495, [%rd5];
	bra.uni 	$L__BB1_9;
$L__BB1_8:
	mul.wide.s32 	%rd27, %r494, 4;
	add.s64 	%rd28, %rd4, %rd27;
	ld.global.u32 	%r495, [%rd28+4];
	setp.eq.s32 	%p10, %r495, -1;
	mov.u32 	%r494, %r9;
	@%p10 bra 	$L__BB1_6;
$L__BB1_9:
	setp.ge.s32 	%p11, %r556, %r495;
	@%p11 bra 	$L__BB1_123;
	ld.global.u64 	%rd29, [%rd1+16];
	cvta.to.global.u64 	%rd6, %rd29;
	mov.u32 	%r496, %r556;
	bra.uni 	$L__BB1_12;
$L__BB1_11:
	add.s32 	%r496, %r496, 1;
	setp.ge.s32 	%p13, %r496, %r495;
	@%p13 bra 	$L__BB1_123;
$L__BB1_12:
	mul.wide.s32 	%rd30, %r496, 4;
	add.s64 	%rd31, %rd6, %rd30;
	ld.global.u32 	%r201, [%rd31];
	setp.ne.s32 	%p12, %r201, %r3;
	@%p12 bra 	$L__BB1_11;
	add.s64 	%rd33, %rd4, %rd22;
	ld.global.u32 	%r573, [%rd33];
	setp.eq.s32 	%p14, %r573, -1;
	@%p14 bra 	$L__BB1_123;
	max.s32 	%r16, %r492, %r493;
	mov.u32 	%r497, %r3;
$L__BB1_15:
	add.s32 	%r18, %r497, 1;
	setp.lt.s32 	%p15, %r18, %r492;
	mul.wide.u32 	%rd34, %r16, 4;
	add.s64 	%rd7, %rd4, %rd34;
	@%p15 bra 	$L__BB1_17;
	ld.global.u32 	%r498, [%rd7];
	bra.uni 	$L__BB1_18;
$L__BB1_17:
	mul.wide.u32 	%rd35, %r497, 4;
	add.s64 	%rd36, %rd4, %rd35;
	ld.global.u32 	%r498, [%rd36+4];
	setp.eq.s32 	%p16, %r498, -1;
	mov.u32 	%r497, %r18;
	@%p16 bra 	$L__BB1_15;
$L__BB1_18:
	setp.ge.s32 	%p17, %r573, %r498;
	mov.u32 	%r499, %r573;
	@%p17 bra 	$L__BB1_123;
	bra.uni 	$L__BB1_20;
$L__BB1_19:
	add.s32 	%r499, %r499, 1;
	setp.ge.s32 	%p19, %r499, %r498;
	@%p19 bra 	$L__BB1_123;
$L__BB1_20:
	mul.wide.s32 	%rd37, %r499, 4;
	add.s64 	%rd38, %rd6, %rd37;
	ld.global.u32 	%r202, [%rd38];
	setp.ne.s32 	%p18, %r202, %r193;
	@%p18 bra 	$L__BB1_19;
	ld.global.u32 	%r24, [%rd1+4];
	setp.lt.s32 	%p20, %r24, 1;
	@%p20 bra 	$L__BB1_80;
	max.s32 	%r204, %r492, 1;
	and.b32  	%r25, %r204, 3;
	and.b32  	%r26, %r204, 2147483644;
	neg.s32 	%r27, %r26;
	mov.b32 	%r500, 0;
	mov.u32 	%r523, %r500;
$L__BB1_23:
	mul.wide.u32 	%rd39, %r500, 4;
	add.s64 	%rd40, %rd6, %rd39;
	ld.global.u32 	%r205, [%rd40];
	mov.u32 	%r206, %ctaid.x;
	mov.u32 	%r207, %ntid.x;
	mov.u32 	%r208, %tid.x;
	mad.lo.s32 	%r209, %r206, %r207, %r208;
	setp.ne.s32 	%p21, %r205, %r209;
	@%p21 bra 	$L__BB1_49;
	setp.lt.s32 	%p22, %r492, 1;
	mov.b64 	%rd228, -1;
	@%p22 bra 	$L__BB1_48;
	setp.lt.s32 	%p23, %r492, 4;
	mov.b32 	%r507, -1;
	mov.b32 	%r515, 0;
	mov.u32 	%r506, %r507;
	@%p23 bra 	$L__BB1_36;
	add.s64 	%rd227, %rd4, 8;
	mov.b32 	%r507, -1;
	mov.b32 	%r502, 1;
	mov.u32 	%r503, %r27;
$L__BB1_27:
	ld.global.u32 	%r34, [%rd227+-8];
	setp.le.s32 	%p24, %r34, %r506;
	@%p24 bra 	$L__BB1_29;
	setp.gt.s32 	%p25, %r34, %r500;
	selp.b32 	%r506, %r506, %r34, %p25;
	add.s32 	%r215, %r502, -1;
	selp.b32 	%r507, %r507, %r215, %p25;
$L__BB1_29:
	ld.global.u32 	%r39, [%rd227+-4];
	setp.le.s32 	%p26, %r39, %r506;
	@%p26 bra 	$L__BB1_31;
	setp.gt.s32 	%p27, %r39, %r500;
	selp.b32 	%r506, %r506, %r39, %p27;
	selp.b32 	%r507, %r507, %r502, %p27;
$L__BB1_31:
	ld.global.u32 	%r44, [%rd227];
	setp.le.s32 	%p28, %r44, %r506;
	@%p28 bra 	$L__BB1_33;
	add.s32 	%r216, %r502, 1;
	setp.gt.s32 	%p29, %r44, %r500;
	selp.b32 	%r506, %r506, %r44, %p29;
	selp.b32 	%r507, %r507, %r216, %p29;
$L__BB1_33:
	ld.global.u32 	%r49, [%rd227+4];
	setp.le.s32 	%p30, %r49, %r506;
	@%p30 bra 	$L__BB1_35;
	add.s32 	%r217, %r502, 2;
	setp.gt.s32 	%p31, %r49, %r500;
	selp.b32 	%r506, %r506, %r49, %p31;
	selp.b32 	%r507, %r507, %r217, %p31;
$L__BB1_35:
	add.s32 	%r503, %r503, 4;
	add.s32 	%r502, %r502, 4;
	add.s64 	%rd227, %rd227, 16;
	setp.ne.s32 	%p32, %r503, 0;
	mov.u32 	%r515, %r26;
	@%p32 bra 	$L__BB1_27;
$L__BB1_36:
	setp.eq.s32 	%p33, %r25, 0;
	@%p33 bra 	$L__BB1_47;
	mul.wide.u32 	%rd42, %r515, 4;
	add.s64 	%rd43, %rd4, %rd42;
	ld.global.u32 	%r60, [%rd43];
	setp.le.s32 	%p34, %r60, %r506;
	@%p34 bra 	$L__BB1_40;
	setp.gt.s32 	%p35, %r60, %r500;
	@%p35 bra 	$L__BB1_40;
	mov.u32 	%r506, %r60;
	mov.u32 	%r507, %r515;
$L__BB1_40:
	setp.eq.s32 	%p36, %r25, 1;
	@%p36 bra 	$L__BB1_47;
	mul.wide.u32 	%rd44, %r515, 4;
	add.s64 	%rd45, %rd4, %rd44;
	ld.global.u32 	%r63, [%rd45+4];
	setp.le.s32 	%p37, %r63, %r506;
	@%p37 bra 	$L__BB1_44;
	setp.gt.s32 	%p38, %r63, %r500;
	@%p38 bra 	$L__BB1_44;
	add.s32 	%r507, %r515, 1;
	mov.u32 	%r506, %r63;
$L__BB1_44:
	setp.eq.s32 	%p39, %r25, 2;
	@%p39 bra 	$L__BB1_47;
	mul.wide.u32 	%rd46, %r515, 4;
	add.s64 	%rd47, %rd4, %rd46;
	ld.global.u32 	%r67, [%rd47+8];
	setp.le.s32 	%p40, %r67, %r506;
	@%p40 bra 	$L__BB1_47;
	setp.gt.s32 	%p41, %r67, %r500;
	add.s32 	%r218, %r515, 2;
	selp.b32 	%r507, %r507, %r218, %p41;
$L__BB1_47:
	cvt.s64.s32 	%rd228, %r507;
$L__BB1_48:
	shl.b64 	%rd48, %rd228, 2;
	add.s64 	%rd49, %rd2, %rd48;
	ld.global.u32 	%r219, [%rd49];
	setp.eq.s32 	%p42, %r219, 0;
	selp.u32 	%r220, 1, 0, %p42;
	add.s32 	%r523, %r523, %r220;
$L__BB1_49:
	add.s32 	%r500, %r500, 1;
	setp.ne.s32 	%p43, %r500, %r24;
	@%p43 bra 	$L__BB1_23;
	setp.ne.s32 	%p44, %r523, 1;
	@%p44 bra 	$L__BB1_80;
	max.s32 	%r73, %r24, 1;
	mov.b32 	%r524, 0;
	mov.u32 	%r546, %r524;
$L__BB1_52:
	mul.wide.u32 	%rd50, %r524, 4;
	add.s64 	%rd51, %rd6, %rd50;
	ld.global.u32 	%r222, [%rd51];
	setp.ne.s32 	%p45, %r222, %r3;
	@%p45 bra 	$L__BB1_78;
	setp.lt.s32 	%p46, %r492, 1;
	mov.b64 	%rd229, -1;
	@%p46 bra 	$L__BB1_77;
	setp.lt.s32 	%p47, %r492, 4;
	mov.b32 	%r530, -1;
	mov.b32 	%r538, 0;
	mov.u32 	%r529, %r530;
	@%p47 bra 	$L__BB1_65;
	mov.b32 	%r530, -1;
	mov.b32 	%r526, 0;
$L__BB1_56:
	mul.wide.u32 	%rd53, %r526, 4;
	add.s64 	%rd54, %rd4, %rd53;
	ld.global.u32 	%r79, [%rd54];
	setp.le.s32 	%p48, %r79, %r529;
	@%p48 bra 	$L__BB1_58;
	setp.gt.s32 	%p49, %r79, %r524;
	selp.b32 	%r529, %r529, %r79, %p49;
	selp.b32 	%r530, %r530, %r526, %p49;
$L__BB1_58:
	mul.wide.u32 	%rd55, %r526, 4;
	add.s64 	%rd56, %rd4, %rd55;
	ld.global.u32 	%r84, [%rd56+4];
	setp.le.s32 	%p50, %r84, %r529;
	@%p50 bra 	$L__BB1_60;
	add.s32 	%r228, %r526, 1;
	setp.gt.s32 	%p51, %r84, %r524;
	selp.b32 	%r529, %r529, %r84, %p51;
	selp.b32 	%r530, %r530, %r228, %p51;
$L__BB1_60:
	mul.wide.u32 	%rd57, %r526, 4;
	add.s64 	%rd58, %rd4, %rd57;
	ld.global.u32 	%r89, [%rd58+8];
	setp.le.s32 	%p52, %r89, %r529;
	@%p52 bra 	$L__BB1_62;
	add.s32 	%r229, %r526, 2;
	setp.gt.s32 	%p53, %r89, %r524;
	selp.b32 	%r529, %r529, %r89, %p53;
	selp.b32 	%r530, %r530, %r229, %p53;
$L__BB1_62:
	mul.wide.u32 	%rd59, %r526, 4;
	add.s64 	%rd60, %rd4, %rd59;
	ld.global.u32 	%r94, [%rd60+12];
	setp.le.s32 	%p54, %r94, %r529;
	@%p54 bra 	$L__BB1_64;
	add.s32 	%r230, %r526, 3;
	setp.gt.s32 	%p55, %r94, %r524;
	selp.b32 	%r529, %r529, %r94, %p55;
	selp.b32 	%r530, %r530, %r230, %p55;
$L__BB1_64:
	add.s32 	%r526, %r526, 4;
	setp.ne.s32 	%p56, %r526, %r26;
	mov.u32 	%r538, %r26;
	@%p56 bra 	$L__BB1_56;
$L__BB1_65:
	setp.eq.s32 	%p57, %r25, 0;
	@%p57 bra 	$L__BB1_76;
	mul.wide.u32 	%rd61, %r538, 4;
	add.s64 	%rd62, %rd4, %rd61;
	ld.global.u32 	%r104, [%rd62];
	setp.le.s32 	%p58, %r104, %r529;
	@%p58 bra 	$L__BB1_69;
	setp.gt.s32 	%p59, %r104, %r524;
	@%p59 bra 	$L__BB1_69;
	mov.u32 	%r529, %r104;
	mov.u32 	%r530, %r538;
$L__BB1_69:
	setp.eq.s32 	%p60, %r25, 1;
	@%p60 bra 	$L__BB1_76;
	mul.wide.u32 	%rd63, %r538, 4;
	add.s64 	%rd64, %rd4, %rd63;
	ld.global.u32 	%r107, [%rd64+4];
	setp.le.s32 	%p61, %r107, %r529;
	@%p61 bra 	$L__BB1_73;
	setp.gt.s32 	%p62, %r107, %r524;
	@%p62 bra 	$L__BB1_73;
	add.s32 	%r530, %r538, 1;
	mov.u32 	%r529, %r107;
$L__BB1_73:
	setp.eq.s32 	%p63, %r25, 2;
	@%p63 bra 	$L__BB1_76;
	mul.wide.u32 	%rd65, %r538, 4;
	add.s64 	%rd66, %rd4, %rd65;
	ld.global.u32 	%r111, [%rd66+8];
	setp.le.s32 	%p64, %r111, %r529;
	@%p64 bra 	$L__BB1_76;
	setp.gt.s32 	%p65, %r111, %r524;
	add.s32 	%r231, %r538, 2;
	selp.b32 	%r530, %r530, %r231, %p65;
$L__BB1_76:
	cvt.s64.s32 	%rd229, %r530;
$L__BB1_77:
	shl.b64 	%rd67, %rd229, 2;
	add.s64 	%rd68, %rd2, %rd67;
	ld.global.u32 	%r232, [%rd68];
	setp.eq.s32 	%p66, %r232, 0;
	selp.u32 	%r233, 1, 0, %p66;
	add.s32 	%r546, %r546, %r233;
$L__BB1_78:
	add.s32 	%r524, %r524, 1;
	setp.ne.s32 	%p67, %r524, %r73;
	@%p67 bra 	$L__BB1_52;
	setp.eq.s32 	%p68, %r546, 1;
	@%p68 bra 	$L__BB1_122;
$L__BB1_80:
	mov.u32 	%r234, %ctaid.x;
	mov.u32 	%r235, %ntid.x;
	mov.u32 	%r236, %tid.x;
	mad.lo.s32 	%r547, %r234, %r235, %r236;
$L__BB1_81:
	add.s32 	%r549, %r547, 1;
	setp.lt.s32 	%p69, %r549, %r492;
	@%p69 bra 	$L__BB1_83;
	mul.wide.s32 	%rd69, %r7, 4;
	add.s64 	%rd70, %rd4, %rd69;
	ld.global.u32 	%r550, [%rd70];
	mov.u32 	%r549, %r7;
	bra.uni 	$L__BB1_84;
$L__BB1_83:
	mul.wide.s32 	%rd71, %r547, 4;
	add.s64 	%rd72, %rd4, %rd71;
	ld.global.u32 	%r550, [%rd72+4];
	setp.eq.s32 	%p70, %r550, -1;
	mov.u32 	%r547, %r549;
	@%p70 bra 	$L__BB1_81;
$L__BB1_84:
	setp.ne.s32 	%p71, %r549, %r492;
	@%p71 bra 	$L__BB1_86;
	mov.u32 	%r550, %r24;
$L__BB1_86:
	setp.ge.s32 	%p72, %r556, %r550;
	@%p72 bra 	$L__BB1_123;
	sub.s32 	%r125, %r550, %r556;
	and.b32  	%r126, %r125, 15;
	sub.s32 	%r239, %r556, %r550;
	setp.gt.u32 	%p73, %r239, -16;
	mov.b32 	%r563, 0;
	@%p73 bra 	$L__BB1_90;
	and.b32  	%r127, %r125, -16;
	mov.b32 	%r563, 0;
	mov.u32 	%r553, %r563;
$L__BB1_89:
	.pragma "nounroll";
	mul.wide.s32 	%rd73, %r556, 4;
	add.s64 	%rd74, %rd6, %rd73;
	ld.global.u32 	%r241, [%rd74];
	mul.wide.s32 	%rd75, %r241, 4;
	add.s64 	%rd76, %rd2, %rd75;
	ld.global.u32 	%r242, [%rd76];
	setp.eq.s32 	%p74, %r242, 0;
	selp.u32 	%r243, 1, 0, %p74;
	add.s32 	%r244, %r563, %r243;
	ld.global.u32 	%r245, [%rd74+4];
	mul.wide.s32 	%rd77, %r245, 4;
	add.s64 	%rd78, %rd2, %rd77;
	ld.global.u32 	%r246, [%rd78];
	setp.eq.s32 	%p75, %r246, 0;
	selp.u32 	%r247, 1, 0, %p75;
	add.s32 	%r248, %r244, %r247;
	ld.global.u32 	%r249, [%rd74+8];
	mul.wide.s32 	%rd79, %r249, 4;
	add.s64 	%rd80, %rd2, %rd79;
	ld.global.u32 	%r250, [%rd80];
	setp.eq.s32 	%p76, %r250, 0;
	selp.u32 	%r251, 1, 0, %p76;
	add.s32 	%r252, %r248, %r251;
	ld.global.u32 	%r253, [%rd74+12];
	mul.wide.s32 	%rd81, %r253, 4;
	add.s64 	%rd82, %rd2, %rd81;
	ld.global.u32 	%r254, [%rd82];
	setp.eq.s32 	%p77, %r254, 0;
	selp.u32 	%r255, 1, 0, %p77;
	add.s32 	%r256, %r252, %r255;
	ld.global.u32 	%r257, [%rd74+16];
	mul.wide.s32 	%rd83, %r257, 4;
	add.s64 	%rd84, %rd2, %rd83;
	ld.global.u32 	%r258, [%rd84];
	setp.eq.s32 	%p78, %r258, 0;
	selp.u32 	%r259, 1, 0, %p78;
	add.s32 	%r260, %r256, %r259;
	ld.global.u32 	%r261, [%rd74+20];
	mul.wide.s32 	%rd85, %r261, 4;
	add.s64 	%rd86, %rd2, %rd85;
	ld.global.u32 	%r262, [%rd86];
	setp.eq.s32 	%p79, %r262, 0;
	selp.u32 	%r263, 1, 0, %p79;
	add.s32 	%r264, %r260, %r263;
	ld.global.u32 	%r265, [%rd74+24];
	mul.wide.s32 	%rd87, %r265, 4;
	add.s64 	%rd88, %rd2, %rd87;
	ld.global.u32 	%r266, [%rd88];
	setp.eq.s32 	%p80, %r266, 0;
	selp.u32 	%r267, 1, 0, %p80;
	add.s32 	%r268, %r264, %r267;
	ld.global.u32 	%r269, [%rd74+28];
	mul.wide.s32 	%rd89, %r269, 4;
	add.s64 	%rd90, %rd2, %rd89;
	ld.global.u32 	%r270, [%rd90];
	setp.eq.s32 	%p81, %r270, 0;
	selp.u32 	%r271, 1, 0, %p81;
	add.s32 	%r272, %r268, %r271;
	ld.global.u32 	%r273, [%rd74+32];
	mul.wide.s32 	%rd91, %r273, 4;
	add.s64 	%rd92, %rd2, %rd91;
	ld.global.u32 	%r274, [%rd92];
	setp.eq.s32 	%p82, %r274, 0;
	selp.u32 	%r275, 1, 0, %p82;
	add.s32 	%r276, %r272, %r275;
	ld.global.u32 	%r277, [%rd74+36];
	mul.wide.s32 	%rd93, %r277, 4;
	add.s64 	%rd94, %rd2, %rd93;
	ld.global.u32 	%r278, [%rd94];
	setp.eq.s32 	%p83, %r278, 0;
	selp.u32 	%r279, 1, 0, %p83;
	add.s32 	%r280, %r276, %r279;
	ld.global.u32 	%r281, [%rd74+40];
	mul.wide.s32 	%rd95, %r281, 4;
	add.s64 	%rd96, %rd2, %rd95;
	ld.global.u32 	%r282, [%rd96];
	setp.eq.s32 	%p84, %r282, 0;
	selp.u32 	%r283, 1, 0, %p84;
	add.s32 	%r284, %r280, %r283;
	ld.global.u32 	%r285, [%rd74+44];
	mul.wide.s32 	%rd97, %r285, 4;
	add.s64 	%rd98, %rd2, %rd97;
	ld.global.u32 	%r286, [%rd98];
	setp.eq.s32 	%p85, %r286, 0;
	selp.u32 	%r287, 1, 0, %p85;
	add.s32 	%r288, %r284, %r287;
	ld.global.u32 	%r289, [%rd74+48];
	mul.wide.s32 	%rd99, %r289, 4;
	add.s64 	%rd100, %rd2, %rd99;
	ld.global.u32 	%r290, [%rd100];
	setp.eq.s32 	%p86, %r290, 0;
	selp.u32 	%r291, 1, 0, %p86;
	add.s32 	%r292, %r288, %r291;
	ld.global.u32 	%r293, [%rd74+52];
	mul.wide.s32 	%rd101, %r293, 4;
	add.s64 	%rd102, %rd2, %rd101;
	ld.global.u32 	%r294, [%rd102];
	setp.eq.s32 	%p87, %r294, 0;
	selp.u32 	%r295, 1, 0, %p87;
	add.s32 	%r296, %r292, %r295;
	ld.global.u32 	%r297, [%rd74+56];
	mul.wide.s32 	%rd103, %r297, 4;
	add.s64 	%rd104, %rd2, %rd103;
	ld.global.u32 	%r298, [%rd104];
	setp.eq.s32 	%p88, %r298, 0;
	selp.u32 	%r299, 1, 0, %p88;
	add.s32 	%r300, %r296, %r299;
	ld.global.u32 	%r301, [%rd74+60];
	mul.wide.s32 	%rd105, %r301, 4;
	add.s64 	%rd106, %rd2, %rd105;
	ld.global.u32 	%r302, [%rd106];
	setp.eq.s32 	%p89, %r302, 0;
	selp.u32 	%r303, 1, 0, %p89;
	add.s32 	%r563, %r300, %r303;
	add.s32 	%r556, %r556, 16;
	add.s32 	%r553, %r553, 16;
	setp.ne.s32 	%p90, %r553, %r127;
	@%p90 bra 	$L__BB1_89;
$L__BB1_90:
	setp.eq.s32 	%p91, %r126, 0;
	@%p91 bra 	$L__BB1_100;
	and.b32  	%r137, %r125, 7;
	setp.lt.u32 	%p92, %r126, 8;
	@%p92 bra 	$L__BB1_93;
	mul.wide.s32 	%rd107, %r556, 4;
	add.s64 	%rd108, %rd6, %rd107;
	ld.global.u32 	%r305, [%rd108];
	mul.wide.s32 	%rd109, %r305, 4;
	add.s64 	%rd110, %rd2, %rd109;
	ld.global.u32 	%r306, [%rd110];
	setp.eq.s32 	%p93, %r306, 0;
	selp.u32 	%r307, 1, 0, %p93;
	add.s32 	%r308, %r563, %r307;
	ld.global.u32 	%r309, [%rd108+4];
	mul.wide.s32 	%rd111, %r309, 4;
	add.s64 	%rd112, %rd2, %rd111;
	ld.global.u32 	%r310, [%rd112];
	setp.eq.s32 	%p94, %r310, 0;
	selp.u32 	%r311, 1, 0, %p94;
	add.s32 	%r312, %r308, %r311;
	ld.global.u32 	%r313, [%rd108+8];
	mul.wide.s32 	%rd113, %r313, 4;
	add.s64 	%rd114, %rd2, %rd113;
	ld.global.u32 	%r314, [%rd114];
	setp.eq.s32 	%p95, %r314, 0;
	selp.u32 	%r315, 1, 0, %p95;
	add.s32 	%r316, %r312, %r315;
	ld.global.u32 	%r317, [%rd108+12];
	mul.wide.s32 	%rd115, %r317, 4;
	add.s64 	%rd116, %rd2, %rd115;
	ld.global.u32 	%r318, [%rd116];
	setp.eq.s32 	%p96, %r318, 0;
	selp.u32 	%r319, 1, 0, %p96;
	add.s32 	%r320, %r316, %r319;
	ld.global.u32 	%r321, [%rd108+16];
	mul.wide.s32 	%rd117, %r321, 4;
	add.s64 	%rd118, %rd2, %rd117;
	ld.global.u32 	%r322, [%rd118];
	setp.eq.s32 	%p97, %r322, 0;
	selp.u32 	%r323, 1, 0, %p97;
	add.s32 	%r324, %r320, %r323;
	ld.global.u32 	%r325, [%rd108+20];
	mul.wide.s32 	%rd119, %r325, 4;
	add.s64 	%rd120, %rd2, %rd119;
	ld.global.u32 	%r326, [%rd120];
	setp.eq.s32 	%p98, %r326, 0;
	selp.u32 	%r327, 1, 0, %p98;
	add.s32 	%r328, %r324, %r327;
	ld.global.u32 	%r329, [%rd108+24];
	mul.wide.s32 	%rd121, %r329, 4;
	add.s64 	%rd122, %rd2, %rd121;
	ld.global.u32 	%r330, [%rd122];
	setp.eq.s32 	%p99, %r330, 0;
	selp.u32 	%r331, 1, 0, %p99;
	add.s32 	%r332, %r328, %r331;
	ld.global.u32 	%r333, [%rd108+28];
	mul.wide.s32 	%rd123, %r333, 4;
	add.s64 	%rd124, %rd2, %rd123;
	ld.global.u32 	%r334, [%rd124];
	setp.eq.s32 	%p100, %r334, 0;
	selp.u32 	%r335, 1, 0, %p100;
	add.s32 	%r563, %r332, %r335;
	add.s32 	%r556, %r556, 8;
$L__BB1_93:
	setp.eq.s32 	%p101, %r137, 0;
	@%p101 bra 	$L__BB1_100;
	and.b32  	%r143, %r125, 3;
	setp.lt.u32 	%p102, %r137, 4;
	@%p102 bra 	$L__BB1_96;
	mul.wide.s32 	%rd125, %r556, 4;
	add.s64 	%rd126, %rd6, %rd125;
	ld.global.u32 	%r337, [%rd126];
	mul.wide.s32 	%rd127, %r337, 4;
	add.s64 	%rd128, %rd2, %rd127;
	ld.global.u32 	%r338, [%rd128];
	setp.eq.s32 	%p103, %r338, 0;
	selp.u32 	%r339, 1, 0, %p103;
	add.s32 	%r340, %r563, %r339;
	ld.global.u32 	%r341, [%rd126+4];
	mul.wide.s32 	%rd129, %r341, 4;
	add.s64 	%rd130, %rd2, %rd129;
	ld.global.u32 	%r342, [%rd130];
	setp.eq.s32 	%p104, %r342, 0;
	selp.u32 	%r343, 1, 0, %p104;
	add.s32 	%r344, %r340, %r343;
	ld.global.u32 	%r345, [%rd126+8];
	mul.wide.s32 	%rd131, %r345, 4;
	add.s64 	%rd132, %rd2, %rd131;
	ld.global.u32 	%r346, [%rd132];
	setp.eq.s32 	%p105, %r346, 0;
	selp.u32 	%r347, 1, 0, %p105;
	add.s32 	%r348, %r344, %r347;
	ld.global.u32 	%r349, [%rd126+12];
	mul.wide.s32 	%rd133, %r349, 4;
	add.s64 	%rd134, %rd2, %rd133;
	ld.global.u32 	%r350, [%rd134];
	setp.eq.s32 	%p106, %r350, 0;
	selp.u32 	%r351, 1, 0, %p106;
	add.s32 	%r563, %r348, %r351;
	add.s32 	%r556, %r556, 4;
$L__BB1_96:
	setp.eq.s32 	%p107, %r143, 0;
	@%p107 bra 	$L__BB1_100;
	mul.wide.s32 	%rd135, %r556, 4;
	add.s64 	%rd15, %rd6, %rd135;
	ld.global.u32 	%r352, [%rd15];
	mul.wide.s32 	%rd136, %r352, 4;
	add.s64 	%rd137, %rd2, %rd136;
	ld.global.u32 	%r353, [%rd137];
	setp.eq.s32 	%p108, %r353, 0;
	selp.u32 	%r354, 1, 0, %p108;
	add.s32 	%r563, %r563, %r354;
	setp.eq.s32 	%p109, %r143, 1;
	@%p109 bra 	$L__BB1_100;
	ld.global.u32 	%r355, [%rd15+4];
	mul.wide.s32 	%rd138, %r355, 4;
	add.s64 	%rd139, %rd2, %rd138;
	ld.global.u32 	%r356, [%rd139];
	setp.eq.s32 	%p110, %r356, 0;
	selp.u32 	%r357, 1, 0, %p110;
	add.s32 	%r563, %r563, %r357;
	setp.eq.s32 	%p111, %r143, 2;
	@%p111 bra 	$L__BB1_100;
	ld.global.u32 	%r358, [%rd15+8];
	mul.wide.s32 	%rd140, %r358, 4;
	add.s64 	%rd141, %rd2, %rd140;
	ld.global.u32 	%r359, [%rd141];
	setp.eq.s32 	%p112, %r359, 0;
	selp.u32 	%r360, 1, 0, %p112;
	add.s32 	%r563, %r563, %r360;
$L__BB1_100:
	setp.ne.s32 	%p113, %r563, 1;
	@%p113 bra 	$L__BB1_123;
	mov.u32 	%r564, %r3;
$L__BB1_102:
	add.s32 	%r566, %r564, 1;
	setp.lt.s32 	%p114, %r566, %r492;
	@%p114 bra 	$L__BB1_104;
	ld.global.u32 	%r567, [%rd7];
	mov.u32 	%r566, %r16;
	bra.uni 	$L__BB1_105;
$L__BB1_104:
	mul.wide.u32 	%rd142, %r564, 4;
	add.s64 	%rd143, %rd4, %rd142;
	ld.global.u32 	%r567, [%rd143+4];
	setp.eq.s32 	%p115, %r567, -1;
	mov.u32 	%r564, %r566;
	@%p115 bra 	$L__BB1_102;
$L__BB1_105:
	setp.ne.s32 	%p116, %r566, %r492;
	@%p116 bra 	$L__BB1_107;
	mov.u32 	%r567, %r24;
$L__BB1_107:
	setp.ge.s32 	%p117, %r573, %r567;
	@%p117 bra 	$L__BB1_123;
	sub.s32 	%r160, %r567, %r573;
	and.b32  	%r161, %r160, 15;
	sub.s32 	%r363, %r573, %r567;
	setp.gt.u32 	%p118, %r363, -16;
	mov.b32 	%r580, 0;
	@%p118 bra 	$L__BB1_111;
	and.b32  	%r162, %r160, -16;
	mov.b32 	%r580, 0;
	mov.u32 	%r570, %r580;
$L__BB1_110:
	.pragma "nounroll";
	mul.wide.s32 	%rd144, %r573, 4;
	add.s64 	%rd145, %rd6, %rd144;
	ld.global.u32 	%r365, [%rd145];
	mul.wide.s32 	%rd146, %r365, 4;
	add.s64 	%rd147, %rd2, %rd146;
	ld.global.u32 	%r366, [%rd147];
	setp.eq.s32 	%p119, %r366, 0;
	selp.u32 	%r367, 1, 0, %p119;
	add.s32 	%r368, %r580, %r367;
	ld.global.u32 	%r369, [%rd145+4];
	mul.wide.s32 	%rd148, %r369, 4;
	add.s64 	%rd149, %rd2, %rd148;
	ld.global.u32 	%r370, [%rd149];
	setp.eq.s32 	%p120, %r370, 0;
	selp.u32 	%r371, 1, 0, %p120;
	add.s32 	%r372, %r368, %r371;
	ld.global.u32 	%r373, [%rd145+8];
	mul.wide.s32 	%rd150, %r373, 4;
	add.s64 	%rd151, %rd2, %rd150;
	ld.global.u32 	%r374, [%rd151];
	setp.eq.s32 	%p121, %r374, 0;
	selp.u32 	%r375, 1, 0, %p121;
	add.s32 	%r376, %r372, %r375;
	ld.global.u32 	%r377, [%rd145+12];
	mul.wide.s32 	%rd152, %r377, 4;
	add.s64 	%rd153, %rd2, %rd152;
	ld.global.u32 	%r378, [%rd153];
	setp.eq.s32 	%p122, %r378, 0;
	selp.u32 	%r379, 1, 0, %p122;
	add.s32 	%r380, %r376, %r379;
	ld.global.u32 	%r381, [%rd145+16];
	mul.wide.s32 	%rd154, %r381, 4;
	add.s64 	%rd155, %rd2, %rd154;
	ld.global.u32 	%r382, [%rd155];
	setp.eq.s32 	%p123, %r382, 0;
	selp.u32 	%r383, 1, 0, %p123;
	add.s32 	%r384, %r380, %r383;
	ld.global.u32 	%r385, [%rd145+20];
	mul.wide.s32 	%rd156, %r385, 4;
	add.s64 	%rd157, %rd2, %rd156;
	ld.global.u32 	%r386, [%rd157];
	setp.eq.s32 	%p124, %r386, 0;
	selp.u32 	%r387, 1, 0, %p124;
	add.s32 	%r388, %r384, %r387;
	ld.global.u32 	%r389, [%rd145+24];
	mul.wide.s32 	%rd158, %r389, 4;
	add.s64 	%rd159, %rd2, %rd158;
	ld.global.u32 	%r390, [%rd159];
	setp.eq.s32 	%p125, %r390, 0;
	selp.u32 	%r391, 1, 0, %p125;
	add.s32 	%r392, %r388, %r391;
	ld.global.u32 	%r393, [%rd145+28];
	mul.wide.s32 	%rd160, %r393, 4;
	add.s64 	%rd161, %rd2, %rd160;
	ld.global.u32 	%r394, [%rd161];
	setp.eq.s32 	%p126, %r394, 0;
	selp.u32 	%r395, 1, 0, %p126;
	add.s32 	%r396, %r392, %r395;
	ld.global.u32 	%r397, [%rd145+32];
	mul.wide.s32 	%rd162, %r397, 4;
	add.s64 	%rd163, %rd2, %rd162;
	ld.global.u32 	%r398, [%rd163];
	setp.eq.s32 	%p127, %r398, 0;
	selp.u32 	%r399, 1, 0, %p127;
	add.s32 	%r400, %r396, %r399;
	ld.global.u32 	%r401, [%rd145+36];
	mul.wide.s32 	%rd164, %r401, 4;
	add.s64 	%rd165, %rd2, %rd164;
	ld.global.u32 	%r402, [%rd165];
	setp.eq.s32 	%p128, %r402, 0;
	selp.u32 	%r403, 1, 0, %p128;
	add.s32 	%r404, %r400, %r403;
	ld.global.u32 	%r405, [%rd145+40];
	mul.wide.s32 	%rd166, %r405, 4;
	add.s64 	%rd167, %rd2, %rd166;
	ld.global.u32 	%r406, [%rd167];
	setp.eq.s32 	%p129, %r406, 0;
	selp.u32 	%r407, 1, 0, %p129;
	add.s32 	%r408, %r404, %r407;
	ld.global.u32 	%r409, [%rd145+44];
	mul.wide.s32 	%rd168, %r409, 4;
	add.s64 	%rd169, %rd2, %rd168;
	ld.global.u32 	%r410, [%rd169];
	setp.eq.s32 	%p130, %r410, 0;
	selp.u32 	%r411, 1, 0, %p130;
	add.s32 	%r412, %r408, %r411;
	ld.global.u32 	%r413, [%rd145+48];
	mul.wide.s32 	%rd170, %r413, 4;
	add.s64 	%rd171, %rd2, %rd170;
	ld.global.u32 	%r414, [%rd171];
	setp.eq.s32 	%p131, %r414, 0;
	selp.u32 	%r415, 1, 0, %p131;
	add.s32 	%r416, %r412, %r415;
	ld.global.u32 	%r417, [%rd145+52];
	mul.wide.s32 	%rd172, %r417, 4;
	add.s64 	%rd173, %rd2, %rd172;
	ld.global.u32 	%r418, [%rd173];
	setp.eq.s32 	%p132, %r418, 0;
	selp.u32 	%r419, 1, 0, %p132;
	add.s32 	%r420, %r416, %r419;
	ld.global.u32 	%r421, [%rd145+56];
	mul.wide.s32 	%rd174, %r421, 4;
	add.s64 	%rd175, %rd2, %rd174;
	ld.global.u32 	%r422, [%rd175];
	setp.eq.s32 	%p133, %r422, 0;
	selp.u32 	%r423, 1, 0, %p133;
	add.s32 	%r424, %r420, %r423;
	ld.global.u32 	%r425, [%rd145+60];
	mul.wide.s32 	%rd176, %r425, 4;
	add.s64 	%rd177, %rd2, %rd176;
	ld.global.u32 	%r426, [%rd177];
	setp.eq.s32 	%p134, %r426, 0;
	selp.u32 	%r427, 1, 0, %p134;
	add.s32 	%r580, %r424, %r427;
	add.s32 	%r573, %r573, 16;
	add.s32 	%r570, %r570, 16;
	setp.ne.s32 	%p135, %r570, %r162;
	@%p135 bra 	$L__BB1_110;
$L__BB1_111:
	setp.eq.s32 	%p136, %r161, 0;
	@%p136 bra 	$L__BB1_121;
	and.b32  	%r172, %r160, 7;
	setp.lt.u32 	%p137, %r161, 8;
	@%p137 bra 	$L__BB1_114;
	mul.wide.s32 	%rd178, %r573, 4;
	add.s64 	%rd179, %rd6, %rd178;
	ld.global.u32 	%r429, [%rd179];
	mul.wide.s32 	%rd180, %r429, 4;
	add.s64 	%rd181, %rd2, %rd180;
	ld.global.u32 	%r430, [%rd181];
	setp.eq.s32 	%p138, %r430, 0;
	selp.u32 	%r431, 1, 0, %p138;
	add.s32 	%r432, %r580, %r431;
	ld.global.u32 	%r433, [%rd179+4];
	mul.wide.s32 	%rd182, %r433, 4;
	add.s64 	%rd183, %rd2, %rd182;
	ld.global.u32 	%r434, [%rd183];
	setp.eq.s32 	%p139, %r434, 0;
	selp.u32 	%r435, 1, 0, %p139;
	add.s32 	%r436, %r432, %r435;
	ld.global.u32 	%r437, [%rd179+8];
	mul.wide.s32 	%rd184, %r437, 4;
	add.s64 	%rd185, %rd2, %rd184;
	ld.global.u32 	%r438, [%rd185];
	setp.eq.s32 	%p140, %r438, 0;
	selp.u32 	%r439, 1, 0, %p140;
	add.s32 	%r440, %r436, %r439;
	ld.global.u32 	%r441, [%rd179+12];
	mul.wide.s32 	%rd186, %r441, 4;
	add.s64 	%rd187, %rd2, %rd186;
	ld.global.u32 	%r442, [%rd187];
	setp.eq.s32 	%p141, %r442, 0;
	selp.u32 	%r443, 1, 0, %p141;
	add.s32 	%r444, %r440, %r443;
	ld.global.u32 	%r445, [%rd179+16];
	mul.wide.s32 	%rd188, %r445, 4;
	add.s64 	%rd189, %rd2, %rd188;
	ld.global.u32 	%r446, [%rd189];
	setp.eq.s32 	%p142, %r446, 0;
	selp.u32 	%r447, 1, 0, %p142;
	add.s32 	%r448, %r444, %r447;
	ld.global.u32 	%r449, [%rd179+20];
	mul.wide.s32 	%rd190, %r449, 4;
	add.s64 	%rd191, %rd2, %rd190;
	ld.global.u32 	%r450, [%rd191];
	setp.eq.s32 	%p143, %r450, 0;
	selp.u32 	%r451, 1, 0, %p143;
	add.s32 	%r452, %r448, %r451;
	ld.global.u32 	%r453, [%rd179+24];
	mul.wide.s32 	%rd192, %r453, 4;
	add.s64 	%rd193, %rd2, %rd192;
	ld.global.u32 	%r454, [%rd193];
	setp.eq.s32 	%p144, %r454, 0;
	selp.u32 	%r455, 1, 0, %p144;
	add.s32 	%r456, %r452, %r455;
	ld.global.u32 	%r457, [%rd179+28];
	mul.wide.s32 	%rd194, %r457, 4;
	add.s64 	%rd195, %rd2, %rd194;
	ld.global.u32 	%r458, [%rd195];
	setp.eq.s32 	%p145, %r458, 0;
	selp.u32 	%r459, 1, 0, %p145;
	add.s32 	%r580, %r456, %r459;
	add.s32 	%r573, %r573, 8;
$L__BB1_114:
	setp.eq.s32 	%p146, %r172, 0;
	@%p146 bra 	$L__BB1_121;
	and.b32  	%r178, %r160, 3;
	setp.lt.u32 	%p147, %r172, 4;
	@%p147 bra 	$L__BB1_117;
	mul.wide.s32 	%rd196, %r573, 4;
	add.s64 	%rd197, %rd6, %rd196;
	ld.global.u32 	%r461, [%rd197];
	mul.wide.s32 	%rd198, %r461, 4;
	add.s64 	%rd199, %rd2, %rd198;
	ld.global.u32 	%r462, [%rd199];
	setp.eq.s32 	%p148, %r462, 0;
	selp.u32 	%r463, 1, 0, %p148;
	add.s32 	%r464, %r580, %r463;
	ld.global.u32 	%r465, [%rd197+4];
	mul.wide.s32 	%rd200, %r465, 4;
	add.s64 	%rd201, %rd2, %rd200;
	ld.global.u32 	%r466, [%rd201];
	setp.eq.s32 	%p149, %r466, 0;
	selp.u32 	%r467, 1, 0, %p149;
	add.s32 	%r468, %r464, %r467;
	ld.global.u32 	%r469, [%rd197+8];
	mul.wide.s32 	%rd202, %r469, 4;
	add.s64 	%rd203, %rd2, %rd202;
	ld.global.u32 	%r470, [%rd203];
	setp.eq.s32 	%p150, %r470, 0;
	selp.u32 	%r471, 1, 0, %p150;
	add.s32 	%r472, %r468, %r471;
	ld.global.u32 	%r473, [%rd197+12];
	mul.wide.s32 	%rd204, %r473, 4;
	add.s64 	%rd205, %rd2, %rd204;
	ld.global.u32 	%r474, [%rd205];
	setp.eq.s32 	%p151, %r474, 0;
	selp.u32 	%r475, 1, 0, %p151;
	add.s32 	%r580, %r472, %r475;
	add.s32 	%r573, %r573, 4;
$L__BB1_117:
	setp.eq.s32 	%p152, %r178, 0;
	@%p152 bra 	$L__BB1_121;
	mul.wide.s32 	%rd206, %r573, 4;
	add.s64 	%rd16, %rd6, %rd206;
	ld.global.u32 	%r476, [%rd16];
	mul.wide.s32 	%rd207, %r476, 4;
	add.s64 	%rd208, %rd2, %rd207;
	ld.global.u32 	%r477, [%rd208];
	setp.eq.s32 	%p153, %r477, 0;
	selp.u32 	%r478, 1, 0, %p153;
	add.s32 	%r580, %r580, %r478;
	setp.eq.s32 	%p154, %r178, 1;
	@%p154 bra 	$L__BB1_121;
	ld.global.u32 	%r479, [%rd16+4];
	mul.wide.s32 	%rd209, %r479, 4;
	add.s64 	%rd210, %rd2, %rd209;
	ld.global.u32 	%r480, [%rd210];
	setp.eq.s32 	%p155, %r480, 0;
	selp.u32 	%r481, 1, 0, %p155;
	add.s32 	%r580, %r580, %r481;
	setp.eq.s32 	%p156, %r178, 2;
	@%p156 bra 	$L__BB1_121;
	ld.global.u32 	%r482, [%rd16+8];
	mul.wide.s32 	%rd211, %r482, 4;
	add.s64 	%rd212, %rd2, %rd211;
	ld.global.u32 	%r483, [%rd212];
	setp.eq.s32 	%p157, %r483, 0;
	selp.u32 	%r484, 1, 0, %p157;
	add.s32 	%r580, %r580, %r484;
$L__BB1_121:
	setp.ne.s32 	%p158, %r580, 1;
	@%p158 bra 	$L__BB1_123;
$L__BB1_122:
	ld.param.u64 	%rd226, [_Z5Trim2P5Graph_param_0];
	mov.u32 	%r485, %ctaid.x;
	mov.u32 	%r486, %ntid.x;
	mov.u32 	%r487, %tid.x;
	mad.lo.s32 	%r488, %r485, %r486, %r487;
	mov.b32 	%r489, 1;
	st.global.u32 	[%rd3], %r489;
	cvta.to.global.u64 	%rd213, %rd226;
	ld.global.u64 	%rd214, [%rd213+40];
	cvta.to.global.u64 	%rd215, %rd214;
	mul.wide.s32 	%rd216, %r488, 4;
	add.s64 	%rd217, %rd215, %rd216;
	st.global.u32 	[%rd217], %r489;
	ld.global.u32 	%r490, [%rd213+8];
	add.s32 	%r491, %r490, 1;
	st.global.u32 	[%rd213+8], %r491;
	ld.global.u64 	%rd218, [%rd213+32];
	cvta.to.global.u64 	%rd219, %rd218;
	mul.wide.u32 	%rd220, %r3, 4;
	add.s64 	%rd221, %rd219, %rd220;
	st.global.u32 	[%rd221], %r491;
	ld.global.u64 	%rd222, [%rd213+32];
	cvta.to.global.u64 	%rd223, %rd222;
	add.s64 	%rd224, %rd223, %rd216;
	st.global.u32 	[%rd224], %r491;
	ld.global.u32 	%r492, [%rd213];
$L__BB1_123:
	setp.lt.s32 	%p159, %r493, %r492;
	@%p159 bra 	$L__BB1_2;
$L__BB1_124:
	ret;

}


// ===== COMPILED SASS (sm_100) =====

	.target	sm_100

	.elftype	@"ET_EXEC"


//--------------------- .note.nv.tkinfo           --------------------------
	.section	.note.nv.tkinfo,"",@"SHT_NOTE"
	.sectionflags	@"SHF_NOTE_NV_TKINFO"
	.tkinfo
        /*0018*/ 	.word	0x00000002
        /*0030*/ 	.string	""
        /*0030*/ 	.string	"ptxas"
        /*0030*/ 	.string	"Cuda compilation tools, release 13.0, V13.0.88"
        /*0030*/ 	.string	"Build cuda_13.0.r13.0/compiler.36424714_0"
        /*0030*/ 	.string	"-arch sm_100 -m 64 "



//--------------------- .note.nv.cuinfo           --------------------------
	.section	.note.nv.cuinfo,"",@"SHT_NOTE"
	.sectionflags	@"SHF_NOTE_NV_CUINFO"
        /*0018*/ 	.short	0x0002
        /*001a*/ 	.short	0x0064
        /*001c*/ 	.short	0x0082
	.zero		2


//--------------------- .nv.info                  --------------------------
	.section	.nv.info,"",@"SHT_CUDA_INFO"
	.align	4


	//----- nvinfo : EIATTR_REGCOUNT
	.align		4
        /*0000*/ 	.byte	0x04, 0x2f
        /*0002*/ 	.short	(.L_1 - .L_0)
	.align		4
.L_0:
        /*0004*/ 	.word	index@(_Z5Trim1P5Graph)
        /*0008*/ 	.word	0x00000020


	//----- nvinfo : EIATTR_FRAME_SIZE
	.align		4
.L_1:
        /*000c*/ 	.byte	0x04, 0x11
        /*000e*/ 	.short	(.L_3 - .L_2)
	.align		4
.L_2:
        /*0010*/ 	.word	index@(_Z5Trim1P5Graph)
        /*0014*/ 	.word	0x00000000


	//----- nvinfo : EIATTR_REGCOUNT
	.align		4
.L_3:
        /*0018*/ 	.byte	0x04, 0x2f
        /*001a*/ 	.short	(.L_5 - .L_4)
	.align		4
.L_4:
        /*001c*/ 	.word	index@(_Z5Trim2P5Graph)
        /*0020*/ 	.word	0x00000028


	//----- nvinfo : EIATTR_FRAME_SIZE
	.align		4
.L_5:
        /*0024*/ 	.byte	0x04, 0x11
        /*0026*/ 	.short	(.L_7 - .L_6)
	.align		4
.L_6:
        /*0028*/ 	.word	index@(_Z5Trim2P5Graph)
        /*002c*/ 	.word	0x00000000


	//----- nvinfo : EIATTR_MIN_STACK_SIZE
	.align		4
.L_7:
        /*0030*/ 	.byte	0x04, 0x12
        /*0032*/ 	.short	(.L_9 - .L_8)
	.align		4
.L_8:
        /*0034*/ 	.word	index@(_Z5Trim2P5Graph)
        /*0038*/ 	.word	0x00000000


	//----- nvinfo : EIATTR_MIN_STACK_SIZE
	.align		4
.L_9:
        /*003c*/ 	.byte	0x04, 0x12
        /*003e*/ 	.short	(.L_11 - .L_10)
	.align		4
.L_10:
        /*0040*/ 	.word	index@(_Z5Trim1P5Graph)
        /*0044*/ 	.word	0x00000000
.L_11:


//--------------------- .nv.compat                --------------------------
	.section	.nv.compat,"",@"SHT_CUDA_COMPAT_INFO"
	.align	4
        /*0000*/ 	.byte	0x02, 0x09, 0x00, 0x00, 0x02, 0x02, 0x01, 0x00, 0x02, 0x05, 0x05, 0x00, 0x03, 0x07, 0x01, 0x01
        /*0010*/ 	.byte	0x02, 0x03, 0x00, 0x00, 0x02, 0x06, 0x01, 0x00, 0x04, 0x0b, 0x08, 0x00, 0x09, 0x00, 0x00, 0x00
        /*0020*/ 	.byte	0x00, 0x00, 0x00, 0x00


//--------------------- .nv.info._Z5Trim2P5Graph  --------------------------
	.section	.nv.info._Z5Trim2P5Graph,"",@"SHT_CUDA_INFO"
	.sectionflags	@""
	.align	4


	//----- nvinfo : EIATTR_CUDA_API_VERSION
	.align		4
        /*0000*/ 	.byte	0x04, 0x37
        /*0002*/ 	.short	(.L_13 - .L_12)
.L_12:
        /*0004*/ 	.word	0x00000082


	//----- nvinfo : EIATTR_KPARAM_INFO
	.align		4
.L_13:
        /*0008*/ 	.byte	0x04, 0x17
        /*000a*/ 	.short	(.L_15 - .L_14)
.L_14:
        /*000c*/ 	.word	0x00000000
        /*0010*/ 	.short	0x0000
        /*0012*/ 	.short	0x0000
        /*0014*/ 	.byte	0x00, 0xf5, 0x21, 0x00


	//----- nvinfo : EIATTR_SPARSE_MMA_MASK
	.align		4
.L_15:
        /*0018*/ 	.byte	0x03, 0x50
        /*001a*/ 	.short	0x0000


	//----- nvinfo : EIATTR_MAXREG_COUNT
	.align		4
        /*001c*/ 	.byte	0x03, 0x1b
        /*001e*/ 	.short	0x00ff


	//----- nvinfo : EIATTR_MERCURY_ISA_VERSION
	.align		4
        /*0020*/ 	.byte	0x03, 0x5f
        /*0022*/ 	.short	0x0101


	//----- nvinfo : EIATTR_VRC_CTA_INIT_COUNT
	.align		4
        /*0024*/ 	.byte	0x02, 0x4a
	.zero		1
	.zero		1


	//----- nvinfo : EIATTR_EXIT_INSTR_OFFSETS
	.align		4
        /*0028*/ 	.byte	0x04, 0x1c
        /*002a*/ 	.short	(.L_17 - .L_16)


	//   ....[0]....
.L_16:
        /*002c*/ 	.word	0x000000a0


	//   ....[1]....
        /*0030*/ 	.word	0x00004a70


	//----- nvinfo : EIATTR_CRS_STACK_SIZE
	.align		4
.L_17:
        /*0034*/ 	.byte	0x04, 0x1e
        /*0036*/ 	.short	(.L_19 - .L_18)
.L_18:
        /*0038*/ 	.word	0x00000000


	//----- nvinfo : EIATTR_CBANK_PARAM_SIZE
	.align		4
.L_19:
        /*003c*/ 	.byte	0x03, 0x19
        /*003e*/ 	.short	0x0008


	//----- nvinfo : EIATTR_PARAM_CBANK
	.align		4
        /*0040*/ 	.byte	0x04, 0x0a
        /*0042*/ 	.short	(.L_21 - .L_20)
	.align		4
.L_20:
        /*0044*/ 	.word	index@(.nv.constant0._Z5Trim2P5Graph)
        /*0048*/ 	.short	0x0380
        /*004a*/ 	.short	0x0008


	//----- nvinfo : EIATTR_SW_WAR
	.align		4
.L_21:
        /*004c*/ 	.byte	0x04, 0x36
        /*004e*/ 	.short	(.L_23 - .L_22)
.L_22:
        /*0050*/ 	.word	0x00000008
.L_23:


//--------------------- .nv.info._Z5Trim1P5Graph  --------------------------
	.section	.nv.info._Z5Trim1P5Graph,"",@"SHT_CUDA_INFO"
	.sectionflags	@""
	.align	4


	//----- nvinfo : EIATTR_CUDA_API_VERSION
	.align		4
        /*0000*/ 	.byte	0x04, 0x37
        /*0002*/ 	.short	(.L_25 - .L_24)
.L_24:
        /*0004*/ 	.word	0x00000082


	//----- nvinfo : EIATTR_KPARAM_INFO
	.align		4
.L_25:
        /*0008*/ 	.byte	0x04, 0x17
        /*000a*/ 	.short	(.L_27 - .L_26)
.L_26:
        /*000c*/ 	.word	0x00000000
        /*0010*/ 	.short	0x0000
        /*0012*/ 	.short	0x0000
        /*0014*/ 	.byte	0x00, 0xf5, 0x21, 0x00


	//----- nvinfo : EIATTR_SPARSE_MMA_MASK
	.align		4
.L_27:
        /*0018*/ 	.byte	0x03, 0x50
        /*001a*/ 	.short	0x0000


	//----- nvinfo : EIATTR_MAXREG_COUNT
	.align		4
        /*001c*/ 	.byte	0x03, 0x1b
        /*001e*/ 	.short	0x00ff


	//----- nvinfo : EIATTR_MERCURY_ISA_VERSION
	.align		4
        /*0020*/ 	.byte	0x03, 0x5f
        /*0022*/ 	.short	0x0101


	//----- nvinfo : EIATTR_VRC_CTA_INIT_COUNT
	.align		4
        /*0024*/ 	.byte	0x02, 0x4a
	.zero		1
	.zero		1


	//----- nvinfo : EIATTR_EXIT_INSTR_OFFSETS
	.align		4
        /*0028*/ 	.byte	0x04, 0x1c
        /*002a*/ 	.short	(.L_29 - .L_28)


	//   ....[0]....
.L_28:
        /*002c*/ 	.word	0x00000090


	//   ....[1]....
        /*0030*/ 	.word	0x000000e0


	//   ....[2]....
        /*0034*/ 	.word	0x00001160


	//   ....[3]....
        /*0038*/ 	.word	0x000021a0


	//   ....[4]....
        /*003c*/ 	.word	0x00002250


	//----- nvinfo : EIATTR_CRS_STACK_SIZE
	.align		4
.L_29:
        /*0040*/ 	.byte	0x04, 0x1e
        /*0042*/ 	.short	(.L_31 - .L_30)
.L_30:
        /*0044*/ 	.word	0x00000000


	//----- nvinfo : EIATTR_CBANK_PARAM_SIZE
	.align		4
.L_31:
        /*0048*/ 	.byte	0x03, 0x19
        /*004a*/ 	.short	0x0008


	//----- nvinfo : EIATTR_PARAM_CBANK
	.align		4
        /*004c*/ 	.byte	0x04, 0x0a
        /*004e*/ 	.short	(.L_33 - .L_32)
	.align		4
.L_32:
        /*0050*/ 	.word	index@(.nv.constant0._Z5Trim1P5Graph)
        /*0054*/ 	.short	0x0380
        /*0056*/ 	.short	0x0008


	//----- nvinfo : EIATTR_SW_WAR
	.align		4
.L_33:
        /*0058*/ 	.byte	0x04, 0x36
        /*005a*/ 	.short	(.L_35 - .L_34)
.L_34:
        /*005c*/ 	.word	0x00000008
.L_35:


//--------------------- .nv.callgraph             --------------------------
	.section	.nv.callgraph,"",@"SHT_CUDA_CALLGRAPH"
	.align	4
	.sectionentsize	8
	.align		4
        /*0000*/ 	.word	0x00000000
	.align		4
        /*0004*/ 	.word	0xffffffff
	.align		4
        /*0008*/ 	.word	0x00000000
	.align		4
        /*000c*/ 	.word	0xfffffffe
	.align		4
        /*0010*/ 	.word	0x00000000
	.align		4
        /*0014*/ 	.word	0xfffffffd
	.align		4
        /*0018*/ 	.word	0x00000000
	.align		4
        /*001c*/ 	.word	0xfffffffc


//--------------------- .text._Z5Trim2P5Graph     --------------------------
	.section	.text._Z5Trim2P5Graph,"ax",@progbits
	.align	128
        .global         _Z5Trim2P5Graph
        .type           _Z5Trim2P5Graph,@function
        .size           _Z5Trim2P5Graph,(.L_x_116 - _Z5Trim2P5Graph)
        .other          _Z5Trim2P5Graph,@"STO_CUDA_ENTRY STV_DEFAULT"
_Z5Trim2P5Graph:
.text._Z5Trim2P5Graph:
[----:B------:R-:W-:Y:S08]  /*0000*/  LDC R1, c[0x0][0x37c] ;  /* 0x0000df00ff017b82 */ /* 0x000ff00000000800 */
[----:B------:R-:W0:Y:S01]  /*0010*/  LDC.64 R2, c[0x0][0x380] ;  /* 0x0000e000ff027b82 */ /* 0x000e220000000a00 */
[----:B------:R-:W0:Y:S02]  /*0020*/  LDCU.64 UR4, c[0x0][0x358] ;  /* 0x00006b00ff0477ac */ /* 0x000e240008000a00 */
[----:B0-----:R-:W2:Y:S05]  /*0030*/  LDG.E R3, desc[UR4][R2.64] ;  /* 0x0000000402037981 */ /* 0x001eaa000c1e1900 */
[----:B------:R-:W0:Y:S01]  /*0040*/  S2UR UR6, SR_CTAID.X ;  /* 0x00000000000679c3 */ /* 0x000e220000002500 */
[----:B------:R-:W0:Y:S07]  /*0050*/  S2R R5, SR_TID.X ;  /* 0x0000000000057919 */ /* 0x000e2e0000002100 */
[----:B------:R-:W0:Y:S02]  /*0060*/  LDC R0, c[0x0][0x360] ;  /* 0x0000d800ff007b82 */ /* 0x000e240000000800 */
[----:B0-----:R-:W-:Y:S01]  /*0070*/  IMAD R0, R0, UR6, R5 ;  /* 0x0000000600007c24 */ /* 0x001fe2000f8e0205 */
[----:B--2---:R-:W-:-:S04]  /*0080*/  ISETP.GE.AND P0, PT, R3, 0x1, PT ;  /* 0x000000010300780c */ /* 0x004fc80003f06270 */
[----:B------:R-:W-:-:S13]  /*0090*/  ISETP.GE.OR P0, PT, R0, R3, !P0 ;  /* 0x000000030000720c */ /* 0x000fda0004706670 */
[----:B------:R-:W-:Y:S05]  /*00a0*/  @P0 EXIT ;  /* 0x000000000000094d */ /* 0x000fea0003800000 */
[----:B------:R-:W-:-:S07]  /*00b0*/  IMAD.MOV.U32 R2, RZ, RZ, RZ ;  /* 0x000000ffff027224 */ /* 0x000fce00078e00ff */
.L_x_83:
[----:B0--3--:R-:W0:Y:S02]  /*00c0*/  LDC.64 R12, c[0x0][0x380] ;  /* 0x0000e000ff0c7b82 */ /* 0x009e240000000a00 */
[----:B0-----:R-:W2:Y:S02]  /*00d0*/  LDG.E.64 R16, desc[UR4][R12.64+0x28] ;  /* 0x000028040c107981 */ /* 0x001ea4000c1e1b00 */
[----:B--2---:R-:W-:-:S06]  /*00e0*/  IMAD.WIDE R6, R0, 0x4, R16 ;  /* 0x0000000400067825 */ /* 0x004fcc00078e0210 */
[----:B------:R-:W2:Y:S01]  /*00f0*/  LDG.E R6, desc[UR4][R6.64] ;  /* 0x0000000406067981 */ /* 0x000ea2000c1e1900 */
[----:B------:R-:W-:Y:S01]  /*0100*/  BSSY.RECONVERGENT B1, `(.L_x_0) ;  /* 0x0000494000017945 */ /* 0x000fe20003800200 */
[----:B------:R-:W-:Y:S02]  /*0110*/  IMAD.MOV.U32 R5, RZ, RZ, R2 ;  /* 0x000000ffff057224 */ /* 0x000fe400078e0002 */
[----:B------:R-:W-:Y:S01]  /*0120*/  VIADD R2, R2, 0x1 ;  /* 0x0000000102027836 */ /* 0x000fe20000000000 */
[----:B--2---:R-:W-:-:S13]  /*0130*/  ISETP.NE.AND P0, PT, R6, RZ, PT ;  /* 0x000000ff0600720c */ /* 0x004fda0003f05270 */
[----:B-1----:R-:W-:Y:S05]  /*0140*/  @P0 BRA `(.L_x_1) ;  /* 0x00000048003c0947 */ /* 0x002fea0003800000 */
[----:B------:R-:W-:-:S05]  /*0150*/  IMAD.WIDE.U32 R18, R5, 0x4, R16 ;  /* 0x0000000405127825 */ /* 0x000fca00078e0010 */
[----:B------:R-:W2:Y:S02]  /*0160*/  LDG.E R4, desc[UR4][R18.64] ;  /* 0x0000000412047981 */ /* 0x000ea4000c1e1900 */
[----:B--2---:R-:W-:-:S04]  /*0170*/  ISETP.NE.AND P0, PT, R4, RZ, PT ;  /* 0x000000ff0400720c */ /* 0x004fc80003f05270 */
[----:B------:R-:W-:-:S13]  /*0180*/  ISETP.EQ.OR P0, PT, R0, R5, P0 ;  /* 0x000000050000720c */ /* 0x000fda0000702670 */
[----:B------:R-:W-:Y:S05]  /*0190*/  @P0 BRA `(.L_x_1) ;  /* 0x0000004800280947 */ /* 0x000fea0003800000 */
[----:B------:R-:W2:Y:S02]  /*01a0*/  LDG.E.64 R12, desc[UR4][R12.64+0x18] ;  /* 0x000018040c0c7981 */ /* 0x000ea4000c1e1b00 */
[----:B--2---:R-:W-:-:S05]  /*01b0*/  IMAD.WIDE R6, R0, 0x4, R12 ;  /* 0x0000000400067825 */ /* 0x004fca00078e020c */
[----:B------:R-:W2:Y:S02]  /*01c0*/  LDG.E R11, desc[UR4][R6.64] ;  /* 0x00000004060b7981 */ /* 0x000ea4000c1e1900 */
[----:B--2---:R-:W-:-:S13]  /*01d0*/  ISETP.NE.AND P0, PT, R11, -0x1, PT ;  /* 0xffffffff0b00780c */ /* 0x004fda0003f05270 */
[----:B------:R-:W-:Y:S05]  /*01e0*/  @!P0 BRA `(.L_x_1) ;  /* 0x0000004800148947 */ /* 0x000fea0003800000 */
[----:B------:R-:W-:Y:S01]  /*01f0*/  VIADDMNMX R9, R0, 0x1, R3, !PT ;  /* 0x0000000100097846 */ /* 0x000fe20007800103 */
[----:B------:R-:W-:Y:S01]  /*0200*/  BSSY.RECONVERGENT B0, `(.L_x_2) ;  /* 0x000000e000007945 */ /* 0x000fe20003800200 */
[----:B------:R-:W-:-:S03]  /*0210*/  IMAD.MOV.U32 R21, RZ, RZ, R0 ;  /* 0x000000ffff157224 */ /* 0x000fc600078e0000 */
[----:B------:R-:W-:-:S07]  /*0220*/  IMAD.WIDE R14, R9, 0x4, R12 ;  /* 0x00000004090e7825 */ /* 0x000fce00078e020c */
.L_x_4:
[----:B------:R-:W-:-:S05]  /*0230*/  VIADD R4, R21, 0x1 ;  /* 0x0000000115047836 */ /* 0x000fca0000000000 */
[----:B------:R-:W-:-:S13]  /*0240*/  ISETP.GE.AND P0, PT, R4, R3, PT ;  /* 0x000000030400720c */ /* 0x000fda0003f06270 */
[----:B------:R-:W-:Y:S05]  /*0250*/  @P0 BRA `(.L_x_3) ;  /* 0x00000000001c0947 */ /* 0x000fea0003800000 */
[----:B------:R-:W-:-:S06]  /*0260*/  IMAD.WIDE R6, R21, 0x4, R12 ;  /* 0x0000000415067825 */ /* 0x000fcc00078e020c */
[----:B------:R-:W2:Y:S01]  /*0270*/  LDG.E R6, desc[UR4][R6.64+0x4] ;  /* 0x0000040406067981 */ /* 0x000ea2000c1e1900 */
[----:B------:R-:W-:Y:S01]  /*0280*/  IMAD.MOV.U32 R21, RZ, RZ, R4 ;  /* 0x000000ffff157224 */ /* 0x000fe200078e0004 */
[----:B--2---:R-:W-:-:S13]  /*0290*/  ISETP.NE.AND P0, PT, R6, -0x1, PT ;  /* 0xffffffff0600780c */ /* 0x004fda0003f05270 */
[----:B------:R-:W-:Y:S05]  /*02a0*/  @!P0 BRA `(.L_x_4) ;  /* 0xfffffffc00e08947 */ /* 0x000fea000383ffff */
[----:B------:R-:W-:Y:S01]  /*02b0*/  IMAD.MOV.U32 R14, RZ, RZ, R6 ;  /* 0x000000ffff0e7224 */ /* 0x000fe200078e0006 */
[----:B------:R-:W-:Y:S06]  /*02c0*/  BRA `(.L_x_5) ;  /* 0x0000000000047947 */ /* 0x000fec0003800000 */
.L_x_3:
[----:B------:R0:W5:Y:S02]  /*02d0*/  LDG.E R14, desc[UR4][R14.64] ;  /* 0x000000040e0e7981 */ /* 0x000164000c1e1900 */
.L_x_5:
[----:B------:R-:W-:Y:S05]  /*02e0*/  BSYNC.RECONVERGENT B0 ;  /* 0x0000000000007941 */ /* 0x000fea0003800200 */
.L_x_2:
[----:B-----5:R-:W-:-:S13]  /*02f0*/  ISETP.GE.AND P0, PT, R11, R14, PT ;  /* 0x0000000e0b00720c */ /* 0x020fda0003f06270 */
[----:B------:R-:W-:Y:S05]  /*0300*/  @P0 BRA `(.L_x_1) ;  /* 0x0000004400cc0947 */ /* 0x000fea0003800000 */
[----:B------:R-:W1:Y:S02]  /*0310*/  LDC.64 R20, c[0x0][0x380] ;  /* 0x0000e000ff147b82 */ /* 0x000e640000000a00 */
[----:B-1----:R-:W2:Y:S02]  /*0320*/  LDG.E.64 R20, desc[UR4][R20.64+0x10] ;  /* 0x0000100414147981 */ /* 0x002ea4000c1e1b00 */
[----:B--2---:R-:W-:-:S06]  /*0330*/  IMAD.WIDE R6, R11, 0x4, R20 ;  /* 0x000000040b067825 */ /* 0x004fcc00078e0214 */
[----:B------:R-:W2:Y:S02]  /*0340*/  LDG.E R6, desc[UR4][R6.64] ;  /* 0x0000000406067981 */ /* 0x000ea4000c1e1900 */
[----:B--2---:R-:W-:-:S13]  /*0350*/  ISETP.NE.AND P0, PT, R6, R5, PT ;  /* 0x000000050600720c */ /* 0x004fda0003f05270 */
[----:B------:R-:W-:Y:S05]  /*0360*/  @!P0 BRA `(.L_x_6) ;  /* 0x0000000000208947 */ /* 0x000fea0003800000 */
[----:B0-----:R-:W-:-:S07]  /*0370*/  IMAD.MOV.U32 R15, RZ, RZ, R11 ;  /* 0x000000ffff0f7224 */ /* 0x001fce00078e000b */
.L_x_7:
[----:B------:R-:W-:-:S05]  /*0380*/  VIADD R15, R15, 0x1 ;  /* 0x000000010f0f7836 */ /* 0x000fca0000000000 */
[----:B------:R-:W-:-:S13]  /*0390*/  ISETP.GE.AND P0, PT, R15, R14, PT ;  /* 0x0000000e0f00720c */ /* 0x000fda0003f06270 */
[----:B------:R-:W-:Y:S05]  /*03a0*/  @P0 BRA `(.L_x_1) ;  /* 0x0000004400a40947 */ /* 0x000fea0003800000 */
[----:B------:R-:W-:-:S06]  /*03b0*/  IMAD.WIDE R6, R15, 0x4, R20 ;  /* 0x000000040f067825 */ /* 0x000fcc00078e0214 */
[----:B------:R-:W2:Y:S02]  /*03c0*/  LDG.E R6, desc[UR4][R6.64] ;  /* 0x0000000406067981 */ /* 0x000ea4000c1e1900 */
[----:B--2---:R-:W-:-:S13]  /*03d0*/  ISETP.NE.AND P0, PT, R6, R5, PT ;  /* 0x000000050600720c */ /* 0x004fda0003f05270 */
[----:B------:R-:W-:Y:S05]  /*03e0*/  @P0 BRA `(.L_x_7) ;  /* 0xfffffffc00e40947 */ /* 0x000fea000383ffff */
.L_x_6:
[----:B------:R-:W-:-:S05]  /*03f0*/  IMAD.WIDE.U32 R6, R5, 0x4, R12 ;  /* 0x0000000405067825 */ /* 0x000fca00078e000c */
[----:B------:R-:W2:Y:S02]  /*0400*/  LDG.E R8, desc[UR4][R6.64] ;  /* 0x0000000406087981 */ /* 0x000ea4000c1e1900 */
[----:B--2---:R-:W-:-:S13]  /*0410*/  ISETP.NE.AND P0, PT, R8, -0x1, PT ;  /* 0xffffffff0800780c */ /* 0x004fda0003f05270 */
[----:B------:R-:W-:Y:S05]  /*0420*/  @!P0 BRA `(.L_x_1) ;  /* 0x0000004400848947 */ /* 0x000fea0003800000 */
[----:B------:R-:W-:Y:S01]  /*0430*/  VIMNMX R6, PT, PT, R3, R2, !PT ;  /* 0x0000000203067248 */ /* 0x000fe20007fe0100 */
[----:B------:R-:W-:Y:S01]  /*0440*/  BSSY.RECONVERGENT B0, `(.L_x_8) ;  /* 0x000000e000007945 */ /* 0x000fe20003800200 */
[----:B------:R-:W-:-:S03]  /*0450*/  IMAD.MOV.U32 R7, RZ, RZ, R5 ;  /* 0x000000ffff077224 */ /* 0x000fc600078e0005 */
[----:B0-----:R-:W-:-:S07]  /*0460*/  IMAD.WIDE.U32 R14, R6, 0x4, R12 ;  /* 0x00000004060e7825 */ /* 0x001fce00078e000c */
.L_x_10:
[----:B------:R-:W-:-:S05]  /*0470*/  VIADD R4, R7, 0x1 ;  /* 0x0000000107047836 */ /* 0x000fca0000000000 */
[----:B------:R-:W-:-:S13]  /*0480*/  ISETP.GE.AND P0, PT, R4, R3, PT ;  /* 0x000000030400720c */ /* 0x000fda0003f06270 */
[----:B------:R-:W-:Y:S05]  /*0490*/  @P0 BRA `(.L_x_9) ;  /* 0x00000000001c0947 */ /* 0x000fea0003800000 */
[----:B------:R-:W-:-:S06]  /*04a0*/  IMAD.WIDE.U32 R22, R7, 0x4, R12 ;  /* 0x0000000407167825 */ /* 0x000fcc00078e000c */
[----:B------:R-:W2:Y:S01]  /*04b0*/  LDG.E R22, desc[UR4][R22.64+0x4] ;  /* 0x0000040416167981 */ /* 0x000ea2000c1e1900 */
[----:B------:R-:W-:Y:S01]  /*04c0*/  IMAD.MOV.U32 R7, RZ, RZ, R4 ;  /* 0x000000ffff077224 */ /* 0x000fe200078e0004 */
[----:B--2---:R-:W-:-:S13]  /*04d0*/  ISETP.NE.AND P0, PT, R22, -0x1, PT ;  /* 0xffffffff1600780c */ /* 0x004fda0003f05270 */
[----:B------:R-:W-:Y:S05]  /*04e0*/  @!P0 BRA `(.L_x_10) ;  /* 0xfffffffc00e08947 */ /* 0x000fea000383ffff */
[----:B------:R-:W-:Y:S01]  /*04f0*/  IMAD.MOV.U32 R7, RZ, RZ, R22 ;  /* 0x000000ffff077224 */ /* 0x000fe200078e0016 */
[----:B------:R-:W-:Y:S06]  /*0500*/  BRA `(.L_x_11) ;  /* 0x0000000000047947 */ /* 0x000fec0003800000 */
.L_x_9:
[----:B------:R0:W5:Y:S02]  /*0510*/  LDG.E R7, desc[UR4][R14.64] ;  /* 0x000000040e077981 */ /* 0x000164000c1e1900 */
.L_x_11:
[----:B------:R-:W-:Y:S05]  /*0520*/  BSYNC.RECONVERGENT B0 ;  /* 0x0000000000007941 */ /* 0x000fea0003800200 */
.L_x_8:
[----:B-----5:R-:W-:-:S13]  /*0530*/  ISETP.GE.AND P0, PT, R8, R7, PT ;  /* 0x000000070800720c */ /* 0x020fda0003f06270 */
[----:B------:R-:W-:Y:S05]  /*0540*/  @P0 BRA `(.L_x_1) ;  /* 0x00000044003c0947 */ /* 0x000fea0003800000 */
[----:B------:R-:W-:-:S04]  /*0550*/  IMAD.MOV.U32 R25, RZ, RZ, R8 ;  /* 0x000000ffff197224 */ /* 0x000fc800078e0008 */
[----:B------:R-:W-:-:S06]  /*0560*/  IMAD.WIDE R22, R25, 0x4, R20 ;  /* 0x0000000419167825 */ /* 0x000fcc00078e0214 */
[----:B------:R-:W2:Y:S02]  /*0570*/  LDG.E R23, desc[UR4][R22.64] ;  /* 0x0000000416177981 */ /* 0x000ea4000c1e1900 */
[----:B--2---:R-:W-:-:S13]  /*0580*/  ISETP.NE.AND P0, PT, R23, R0, PT ;  /* 0x000000001700720c */ /* 0x004fda0003f05270 */
[----:B------:R-:W-:Y:S05]  /*0590*/  @!P0 BRA `(.L_x_12) ;  /* 0x00000000001c8947 */ /* 0x000fea0003800000 */
.L_x_13:
[----:B------:R-:W-:-:S05]  /*05a0*/  VIADD R25, R25, 0x1 ;  /* 0x0000000119197836 */ /* 0x000fca0000000000 */
[----:B------:R-:W-:-:S13]  /*05b0*/  ISETP.GE.AND P0, PT, R25, R7, PT ;  /* 0x000000071900720c */ /* 0x000fda0003f06270 */
[----:B------:R-:W-:Y:S05]  /*05c0*/  @P0 BRA `(.L_x_1) ;  /* 0x00000044001c0947 */ /* 0x000fea0003800000 */
[----:B------:R-:W-:-:S06]  /*05d0*/  IMAD.WIDE R22, R25, 0x4, R20 ;  /* 0x0000000419167825 */ /* 0x000fcc00078e0214 */
[----:B------:R-:W2:Y:S02]  /*05e0*/  LDG.E R23, desc[UR4][R22.64] ;  /* 0x0000000416177981 */ /* 0x000ea4000c1e1900 */
[----:B--2---:R-:W-:-:S13]  /*05f0*/  ISETP.NE.AND P0, PT, R23, R0, PT ;  /* 0x000000001700720c */ /* 0x004fda0003f05270 */
[----:B------:R-:W-:Y:S05]  /*0600*/  @P0 BRA `(.L_x_13) ;  /* 0xfffffffc00e40947 */ /* 0x000fea000383ffff */
.L_x_12:
[----:B------:R-:W1:Y:S02]  /*0610*/  LDC.64 R22, c[0x0][0x380] ;  /* 0x0000e000ff167b82 */ /* 0x000e640000000a00 */
[----:B-1----:R-:W2:Y:S01]  /*0620*/  LDG.E R7, desc[UR4][R22.64+0x4] ;  /* 0x0000040416077981 */ /* 0x002ea2000c1e1900 */
[----:B------:R-:W-:Y:S01]  /*0630*/  BSSY.RELIABLE B0, `(.L_x_14) ;  /* 0x000042c000007945 */ /* 0x000fe20003800100 */
[----:B--2---:R-:W-:-:S13]  /*0640*/  ISETP.GE.AND P0, PT, R7, 0x1, PT ;  /* 0x000000010700780c */ /* 0x004fda0003f06270 */
[----:B------:R-:W-:Y:S05]  /*0650*/  @!P0 BRA `(.L_x_15) ;  /* 0x0000002000a88947 */ /* 0x000fea0003800000 */
[----:B------:R-:W-:Y:S01]  /*0660*/  VIMNMX R10, PT, PT, R3, 0x1, !PT ;  /* 0x00000001030a7848 */ /* 0x000fe20007fe0100 */
[----:B------:R-:W-:Y:S01]  /*0670*/  BSSY.RECONVERGENT B6, `(.L_x_16) ;  /* 0x0000119000067945 */ /* 0x000fe20003800200 */
[----:B------:R-:W-:Y:S02]  /*0680*/  IMAD.MOV.U32 R28, RZ, RZ, RZ ;  /* 0x000000ffff1c7224 */ /* 0x000fe400078e00ff */
[C---:B------:R-:W-:Y:S01]  /*0690*/  LOP3.LUT R4, R10.reuse, 0x7ffffffc, RZ, 0xc0, !PT ;  /* 0x7ffffffc0a047812 */ /* 0x040fe200078ec0ff */
[----:B------:R-:W-:Y:S01]  /*06a0*/  IMAD.MOV.U32 R27, RZ, RZ, RZ ;  /* 0x000000ffff1b7224 */ /* 0x000fe200078e00ff */
[----:B------:R-:W-:-:S03]  /*06b0*/  LOP3.LUT R10, R10, 0x3, RZ, 0xc0, !PT ;  /* 0x000000030a0a7812 */ /* 0x000fc600078ec0ff */
[----:B------:R-:W-:-:S07]  /*06c0*/  IMAD.MOV R26, RZ, RZ, -R4 ;  /* 0x000000ffff1a7224 */ /* 0x000fce00078e0a04 */
.L_x_35:
[----:B------:R-:W-:-:S06]  /*06d0*/  IMAD.WIDE.U32 R22, R28, 0x4, R20 ;  /* 0x000000041c167825 */ /* 0x000fcc00078e0014 */
[----:B------:R-:W2:Y:S01]  /*06e0*/  LDG.E R22, desc[UR4][R22.64] ;  /* 0x0000000416167981 */ /* 0x000ea2000c1e1900 */
[----:B------:R-:W1:Y:S01]  /*06f0*/  S2UR UR6, SR_CTAID.X ;  /* 0x00000000000679c3 */ /* 0x000e620000002500 */
[----:B------:R-:W-:Y:S01]  /*0700*/  BSSY.RECONVERGENT B5, `(.L_x_17) ;  /* 0x000010c000057945 */ /* 0x000fe20003800200 */
[----:B------:R-:W1:Y:S06]  /*0710*/  S2R R24, SR_TID.X ;  /* 0x0000000000187919 */ /* 0x000e6c0000002100 */
[----:B------:R-:W1:Y:S02]  /*0720*/  LDC R25, c[0x0][0x360] ;  /* 0x0000d800ff197b82 */ /* 0x000e640000000800 */
[----:B-1----:R-:W-:-:S05]  /*0730*/  IMAD R25, R25, UR6, R24 ;  /* 0x0000000619197c24 */ /* 0x002fca000f8e0218 */
[----:B--2---:R-:W-:-:S13]  /*0740*/  ISETP.NE.AND P0, PT, R22, R25, PT ;  /* 0x000000191600720c */ /* 0x004fda0003f05270 */
[----:B------:R-:W-:Y:S05]  /*0750*/  @P0 BRA `(.L_x_18) ;  /* 0x0000001000180947 */ /* 0x000fea0003800000 */
[----:B------:R-:W-:Y:S01]  /*0760*/  ISETP.GE.AND P0, PT, R3, 0x1, PT ;  /* 0x000000010300780c */ /* 0x000fe20003f06270 */
[----:B------:R-:W-:Y:S01]  /*0770*/  BSSY.RECONVERGENT B4, `(.L_x_19) ;  /* 0x00000fd000047945 */ /* 0x000fe20003800200 */
[----:B------:R-:W-:Y:S02]  /*0780*/  IMAD.MOV.U32 R22, RZ, RZ, -0x1 ;  /* 0xffffffffff167424 */ /* 0x000fe400078e00ff */
[----:B------:R-:W-:-:S09]  /*0790*/  IMAD.MOV.U32 R23, RZ, RZ, -0x1 ;  /* 0xffffffffff177424 */ /* 0x000fd200078e00ff */
[----:B------:R-:W-:Y:S05]  /*07a0*/  @!P0 BRA `(.L_x_20) ;  /* 0x0000000c00e48947 */ /* 0x000fea0003800000 */
[----:B------:R-:W-:Y:S01]  /*07b0*/  ISETP.GE.AND P0, PT, R3, 0x4, PT ;  /* 0x000000040300780c */ /* 0x000fe20003f06270 */
[----:B------:R-:W-:Y:S01]  /*07c0*/  BSSY.RECONVERGENT B3, `(.L_x_21) ;  /* 0x00000de000037945 */ /* 0x000fe20003800200 */
[----:B------:R-:W-:Y:S02]  /*07d0*/  IMAD.MOV.U32 R29, RZ, RZ, -0x1 ;  /* 0xffffffffff1d7424 */ /* 0x000fe400078e00ff */
[----:B------:R-:W-:Y:S02]  /*07e0*/  IMAD.MOV.U32 R33, RZ, RZ, RZ ;  /* 0x000000ffff217224 */ /* 0x000fe400078e00ff */
[----:B------:R-:W-:-:S07]  /*07f0*/  IMAD.MOV.U32 R30, RZ, RZ, -0x1 ;  /* 0xffffffffff1e7424 */ /* 0x000fce00078e00ff */
[----:B------:R-:W-:Y:S05]  /*0800*/  @!P0 BRA `(.L_x_22) ;  /* 0x0000000c00648947 */ /* 0x000fea0003800000 */
[----:B------:R-:W-:Y:S01]  /*0810*/  IMAD.MOV R23, RZ, RZ, -R4 ;  /* 0x000000ffff177224 */ /* 0x000fe200078e0a04 */
[----:B------:R-:W-:Y:S01]  /*0820*/  IADD3 R22, P1, PT, R12, 0x8, RZ ;  /* 0x000000080c167810 */ /* 0x000fe20007f3e0ff */
[----:B------:R-:W-:Y:S01]  /*0830*/  BSSY.RELIABLE B2, `(.L_x_23) ;  /* 0x00000b6000027945 */ /* 0x000fe20003800100 */
[----:B------:R-:W-:Y:S02]  /*0840*/  IMAD.MOV.U32 R29, RZ, RZ, -0x1 ;  /* 0xffffffffff1d7424 */ /* 0x000fe400078e00ff */
[----:B------:R-:W-:Y:S01]  /*0850*/  ISETP.GE.AND P0, PT, R23, RZ, PT ;  /* 0x000000ff1700720c */ /* 0x000fe20003f06270 */
[----:B------:R-:W-:Y:S02]  /*0860*/  IMAD.MOV.U32 R32, RZ, RZ, 0x1 ;  /* 0x00000001ff207424 */ /* 0x000fe400078e00ff */
[----:B------:R-:W-:Y:S02]  /*0870*/  IMAD.MOV.U32 R31, RZ, RZ, R26 ;  /* 0x000000ffff1f7224 */ /* 0x000fe400078e001a */
[----:B------:R-:W-:-:S08]  /*0880*/  IMAD.X R23, RZ, RZ, R13, P1 ;  /* 0x000000ffff177224 */ /* 0x000fd000008e060d */
[----:B------:R-:W-:Y:S05]  /*0890*/  @P0 BRA `(.L_x_24) ;  /* 0x0000000800bc0947 */ /* 0x000fea0003800000 */
[----:B------:R-:W-:Y:S01]  /*08a0*/  IMAD.MOV R24, RZ, RZ, -R31 ;  /* 0x000000ffff187224 */ /* 0x000fe200078e0a1f */
[----:B------:R-:W-:Y:S01]  /*08b0*/  BSSY.RECONVERGENT B7, `(.L_x_25) ;  /* 0x000006d000077945 */ /* 0x000fe20003800200 */
[----:B------:R-:W-:-:S03]  /*08c0*/  PLOP3.LUT P0, PT, PT, PT, PT, 0x80, 0x8 ;  /* 0x000000000008781c */ /* 0x000fc60003f0f070 */
[----:B------:R-:W-:-:S13]  /*08d0*/  ISETP.GT.AND P1, PT, R24, 0xc, PT ;  /* 0x0000000c1800780c */ /* 0x000fda0003f24270 */
[----:B------:R-:W-:Y:S05]  /*08e0*/  @!P1 BRA `(.L_x_26) ;  /* 0x0000000400a49947 */ /* 0x000fea0003800000 */
[----:B------:R-:W-:Y:S01]  /*08f0*/  BSSY.RECONVERGENT B8, `(.L_x_27) ;  /* 0x0000067000087945 */ /* 0x000fe20003800200 */
[----:B------:R-:W-:-:S13]  /*0900*/  PLOP3.LUT P0, PT, PT, PT, PT, 0x8, 0x80 ;  /* 0x000000000080781c */ /* 0x000fda0003f0e170 */
.L_x_28:
[----:B------:R-:W2:Y:S04]  /*0910*/  LDG.E R25, desc[UR4][R22.64+-0x8] ;  /* 0xfffff80416197981 */ /* 0x000ea8000c1e1900 */
[----:B------:R-:W3:Y:S04]  /*0920*/  LDG.E R33, desc[UR4][R22.64+-0x4] ;  /* 0xfffffc0416217981 */ /* 0x000ee8000c1e1900 */
[----:B------:R-:W4:Y:S04]  /*0930*/  LDG.E R35, desc[UR4][R22.64] ;  /* 0x0000000416237981 */ /* 0x000f28000c1e1900 */
[----:B------:R-:W5:Y:S04]  /*0940*/  LDG.E R37, desc[UR4][R22.64+0x4] ;  /* 0x0000040416257981 */ /* 0x000f68000c1e1900 */
[----:B------:R-:W5:Y:S01]  /*0950*/  LDG.E R34, desc[UR4][R22.64+0x1c] ;  /* 0x00001c0416227981 */ /* 0x000f62000c1e1900 */
[----:B--2---:R-:W-:-:S04]  /*0960*/  ISETP.GT.AND P1, PT, R25, R30, PT ;  /* 0x0000001e1900720c */ /* 0x004fc80003f24270 */
[----:B------:R-:W-:-:S09]  /*0970*/  ISETP.GT.OR P2, PT, R25, R28, !P1 ;  /* 0x0000001c1900720c */ /* 0x000fd20004f44670 */
[----:B------:R-:W-:-:S04]  /*0980*/  @P1 ISETP.GT.AND P3, PT, R25, R28, PT ;  /* 0x0000001c1900120c */ /* 0x000fc80003f64270 */
[----:B------:R-:W-:Y:S02]  /*0990*/  @P1 SEL R30, R30, R25, P3 ;  /* 0x000000191e1e1207 */ /* 0x000fe40001800000 */
[----:B------:R-:W2:Y:S02]  /*09a0*/  LDG.E R25, desc[UR4][R22.64+0x8] ;  /* 0x0000080416197981 */ /* 0x000ea4000c1e1900 */
[----:B---3--:R-:W-:-:S13]  /*09b0*/  ISETP.GT.AND P3, PT, R33, R30, PT ;  /* 0x0000001e2100720c */ /* 0x008fda0003f64270 */
[----:B------:R-:W-:-:S04]  /*09c0*/  @P3 ISETP.GT.AND P4, PT, R33, R28, PT ;  /* 0x0000001c2100320c */ /* 0x000fc80003f84270 */
[----:B------:R-:W-:Y:S02]  /*09d0*/  @P3 SEL R30, R30, R33, P4 ;  /* 0x000000211e1e3207 */ /* 0x000fe40002000000 */
[----:B------:R-:W3:Y:S01]  /*09e0*/  LDG.E R33, desc[UR4][R22.64+0xc] ;  /* 0x00000c0416217981 */ /* 0x000ee2000c1e1900 */
[----:B------:R-:W-:Y:S01]  /*09f0*/  @!P2 VIADD R29, R32, 0xffffffff ;  /* 0xffffffff201da836 */ /* 0x000fe20000000000 */
[----:B----4-:R-:W-:-:S13]  /*0a00*/  ISETP.GT.AND P5, PT, R35, R30, PT ;  /* 0x0000001e2300720c */ /* 0x010fda0003fa4270 */
[----:B------:R-:W-:-:S04]  /*0a10*/  @P5 ISETP.GT.AND P6, PT, R35, R28, PT ;  /* 0x0000001c2300520c */ /* 0x000fc80003fc4270 */
[----:B------:R-:W-:Y:S02]  /*0a20*/  @P5 SEL R30, R30, R35, P6 ;  /* 0x000000231e1e5207 */ /* 0x000fe40003000000 */
[----:B------:R-:W-:Y:S02]  /*0a30*/  ISETP.GT.OR P6, PT, R35, R28, !P5 ;  /* 0x0000001c2300720c */ /* 0x000fe40006fc4670 */
[----:B------:R-:W4:Y:S01]  /*0a40*/  LDG.E R35, desc[UR4][R22.64+0x10] ;  /* 0x0000100416237981 */ /* 0x000f22000c1e1900 */
[----:B-----5:R-:W-:-:S13]  /*0a50*/  ISETP.GT.AND P2, PT, R37, R30, PT ;  /* 0x0000001e2500720c */ /* 0x020fda0003f44270 */
[----:B------:R-:W-:-:S04]  /*0a60*/  @P2 ISETP.GT.AND P1, PT, R37, R28, PT ;  /* 0x0000001c2500220c */ /* 0x000fc80003f24270 */
[----:B------:R-:W-:Y:S02]  /*0a70*/  @P2 SEL R30, R30, R37, P1 ;  /* 0x000000251e1e2207 */ /* 0x000fe40000800000 */
[----:B------:R-:W-:Y:S02]  /*0a80*/  ISETP.GT.OR P1, PT, R37, R28, !P2 ;  /* 0x0000001c2500720c */ /* 0x000fe40005724670 */
[----:B------:R-:W5:Y:S01]  /*0a90*/  LDG.E R37, desc[UR4][R22.64+0x14] ;  /* 0x0000140416257981 */ /* 0x000f62000c1e1900 */
[----:B------:R-:W-:Y:S01]  /*0aa0*/  @P3 SEL R29, R29, R32, P4 ;  /* 0x000000201d1d3207 */ /* 0x000fe20002000000 */
[----:B------:R-:W-:-:S09]  /*0ab0*/  @!P6 VIADD R29, R32, 0x1 ;  /* 0x00000001201de836 */ /* 0x000fd20000000000 */
[----:B------:R-:W-:Y:S01]  /*0ac0*/  @!P1 VIADD R29, R32, 0x2 ;  /* 0x00000002201d9836 */ /* 0x000fe20000000000 */
        /* <DEDUP_REMOVED lines=8> */
[----:B------:R-:W3:Y:S02]  /*0b50*/  LDG.E R33, desc[UR4][R22.64+0x20] ;  /* 0x0000200416217981 */ /* 0x000ee4000c1e1900 */
[----:B----4-:R-:W-:-:S13]  /*0b60*/  ISETP.GT.AND P1, PT, R35, R30, PT ;  /* 0x0000001e2300720c */ /* 0x010fda0003f24270 */
[----:B------:R-:W-:-:S04]  /*0b70*/  @P1 ISETP.GT.AND P2, PT, R35, R28, PT ;  /* 0x0000001c2300120c */ /* 0x000fc80003f44270 */
[----:B------:R-:W-:-:S04]  /*0b80*/  @P1 SEL R30, R30, R35, P2 ;  /* 0x000000231e1e1207 */ /* 0x000fc80001000000 */
[----:B-----5:R-:W-:-:S13]  /*0b90*/  ISETP.GT.AND P2, PT, R37, R30, PT ;  /* 0x0000001e2500720c */ /* 0x020fda0003f44270 */
[----:B------:R-:W-:-:S04]  /*0ba0*/  @P2 ISETP.GT.AND P3, PT, R37, R28, PT ;  /* 0x0000001c2500220c */ /* 0x000fc80003f64270 */
[----:B------:R-:W-:Y:S02]  /*0bb0*/  @P2 SEL R30, R30, R37, P3 ;  /* 0x000000251e1e2207 */ /* 0x000fe40001800000 */
[----:B------:R-:W-:Y:S02]  /*0bc0*/  ISETP.GT.OR P3, PT, R37, R28, !P2 ;  /* 0x0000001c2500720c */ /* 0x000fe40005764670 */
[----:B------:R-:W4:Y:S01]  /*0bd0*/  LDG.E R37, desc[UR4][R22.64+0x24] ;  /* 0x0000240416257981 */ /* 0x000f22000c1e1900 */
[C---:B------:R-:W-:Y:S02]  /*0be0*/  @!P6 VIADD R29, R32.reuse, 0x3 ;  /* 0x00000003201de836 */ /* 0x040fe40000000000 */
[----:B------:R-:W-:-:S05]  /*0bf0*/  VIADD R24, R32, 0x4 ;  /* 0x0000000420187836 */ /* 0x000fca0000000000 */
[----:B------:R-:W-:Y:S02]  /*0c00*/  @P4 SEL R29, R29, R24, P5 ;  /* 0x000000181d1d4207 */ /* 0x000fe40002800000 */
[----:B------:R-:W-:Y:S02]  /*0c10*/  ISETP.GT.OR P6, PT, R35, R28, !P1 ;  /* 0x0000001c2300720c */ /* 0x000fe40004fc4670 */
[----:B------:R-:W5:Y:S11]  /*0c20*/  LDG.E R35, desc[UR4][R22.64+0x28] ;  /* 0x0000280416237981 */ /* 0x000f76000c1e1900 */
[----:B------:R-:W-:-:S02]  /*0c30*/  @!P6 VIADD R29, R32, 0x5 ;  /* 0x00000005201de836 */ /* 0x000fc40000000000 */
[----:B------:R-:W-:Y:S01]  /*0c40*/  @!P3 VIADD R29, R32, 0x6 ;  /* 0x00000006201db836 */ /* 0x000fe20000000000 */
[----:B--2---:R-:W-:-:S13]  /*0c50*/  ISETP.GT.AND P4, PT, R25, R30, PT ;  /* 0x0000001e1900720c */ /* 0x004fda0003f84270 */
[----:B------:R-:W-:-:S04]  /*0c60*/  @P4 ISETP.GT.AND P5, PT, R25, R28, PT ;  /* 0x0000001c1900420c */ /* 0x000fc80003fa4270 */
[----:B------:R-:W-:-:S04]  /*0c70*/  @P4 SEL R30, R30, R25, P5 ;  /* 0x000000191e1e4207 */ /* 0x000fc80002800000 */
[C---:B------:R-:W-:Y:S02]  /*0c80*/  ISETP.GT.AND P5, PT, R34.reuse, R30, PT ;  /* 0x0000001e2200720c */ /* 0x040fe40003fa4270 */
[-C--:B------:R-:W-:Y:S02]  /*0c90*/  ISETP.GT.OR P1, PT, R25, R28.reuse, !P4 ;  /* 0x0000001c1900720c */ /* 0x080fe40006724670 */
[----:B------:R-:W2:Y:S09]  /*0ca0*/  LDG.E R25, desc[UR4][R22.64+0x2c] ;  /* 0x00002c0416197981 */ /* 0x000eb2000c1e1900 */
[----:B------:R-:W-:-:S04]  /*0cb0*/  @P5 ISETP.GT.AND P6, PT, R34, R28, PT ;  /* 0x0000001c2200520c */ /* 0x000fc80003fc4270 */
[----:B------:R-:W-:-:S04]  /*0cc0*/  @P5 SEL R30, R30, R34, P6 ;  /* 0x000000221e1e5207 */ /* 0x000fc80003000000 */
[----:B---3--:R-:W-:Y:S01]  /*0cd0*/  ISETP.GT.AND P3, PT, R33, R30, PT ;  /* 0x0000001e2100720c */ /* 0x008fe20003f64270 */
[----:B------:R-:W-:-:S03]  /*0ce0*/  @!P1 VIADD R29, R32, 0x7 ;  /* 0x00000007201d9836 */ /* 0x000fc60000000000 */
[----:B------:R-:W-:-:S09]  /*0cf0*/  ISETP.GT.OR P1, PT, R33, R28, !P3 ;  /* 0x0000001c2100720c */ /* 0x000fd20005f24670 */
[----:B------:R-:W-:-:S04]  /*0d00*/  @P3 ISETP.GT.AND P2, PT, R33, R28, PT ;  /* 0x0000001c2100320c */ /* 0x000fc80003f44270 */
[----:B------:R-:W-:Y:S02]  /*0d10*/  @P3 SEL R30, R30, R33, P2 ;  /* 0x000000211e1e3207 */ /* 0x000fe40001000000 */
[----:B------:R-:W3:Y:S02]  /*0d20*/  LDG.E R33, desc[UR4][R22.64+0x30] ;  /* 0x0000300416217981 */ /* 0x000ee4000c1e1900 */
[----:B----4-:R-:W-:-:S13]  /*0d30*/  ISETP.GT.AND P2, PT, R37, R30, PT ;  /* 0x0000001e2500720c */ /* 0x010fda0003f44270 */
[----:B------:R-:W-:-:S04]  /*0d40*/  @P2 ISETP.GT.AND P4, PT, R37, R28, PT ;  /* 0x0000001c2500220c */ /* 0x000fc80003f84270 */
[----:B------:R-:W-:Y:S02]  /*0d50*/  @P2 SEL R30, R30, R37, P4 ;  /* 0x000000251e1e2207 */ /* 0x000fe40002000000 */
[----:B------:R-:W-:Y:S02]  /*0d60*/  ISETP.GT.OR P4, PT, R37, R28, !P2 ;  /* 0x0000001c2500720c */ /* 0x000fe40005784670 */
[----:B------:R-:W4:Y:S01]  /*0d70*/  LDG.E R37, desc[UR4][R22.64+0x34] ;  /* 0x0000340416257981 */ /* 0x000f22000c1e1900 */
[----:B------:R-:W-:-:S05]  /*0d80*/  VIADD R24, R32, 0x8 ;  /* 0x0000000820187836 */ /* 0x000fca0000000000 */
[----:B------:R-:W-:Y:S02]  /*0d90*/  @P5 SEL R29, R29, R24, P6 ;  /* 0x000000181d1d5207 */ /* 0x000fe40003000000 */
[----:B-----5:R-:W-:-:S13]  /*0da0*/  ISETP.GT.AND P6, PT, R35, R30, PT ;  /* 0x0000001e2300720c */ /* 0x020fda0003fc4270 */
[----:B------:R-:W-:-:S04]  /*0db0*/  @P6 ISETP.GT.AND P5, PT, R35, R28, PT ;  /* 0x0000001c2300620c */ /* 0x000fc80003fa4270 */
[----:B------:R-:W-:Y:S01]  /*0dc0*/  @P6 SEL R30, R30, R35, P5 ;  /* 0x000000231e1e6207 */ /* 0x000fe20002800000 */
[C---:B------:R-:W-:Y:S01]  /*0dd0*/  @!P1 VIADD R29, R32.reuse, 0x9 ;  /* 0x00000009201d9836 */ /* 0x040fe20000000000 */
[----:B------:R-:W-:Y:S01]  /*0de0*/  ISETP.GT.OR P3, PT, R35, R28, !P6 ;  /* 0x0000001c2300720c */ /* 0x000fe20007764670 */
[C---:B------:R-:W-:Y:S02]  /*0df0*/  @!P4 VIADD R29, R32.reuse, 0xa ;  /* 0x0000000a201dc836 */ /* 0x040fe40000000000 */
[----:B------:R-:W-:-:S10]  /*0e00*/  VIADD R24, R32, 0xc ;  /* 0x0000000c20187836 */ /* 0x000fd40000000000 */
[----:B------:R-:W-:Y:S02]  /*0e10*/  @!P3 VIADD R29, R32, 0xb ;  /* 0x0000000b201db836 */ /* 0x000fe40000000000 */
[----:B------:R-:W-:Y:S01]  /*0e20*/  VIADD R31, R31, 0x10 ;  /* 0x000000101f1f7836 */ /* 0x000fe20000000000 */
[----:B--2---:R-:W-:-:S13]  /*0e30*/  ISETP.GT.AND P5, PT, R25, R30, PT ;  /* 0x0000001e1900720c */ /* 0x004fda0003fa4270 */
[----:B------:R-:W-:-:S04]  /*0e40*/  @P5 ISETP.GT.AND P1, PT, R25, R28, PT ;  /* 0x0000001c1900520c */ /* 0x000fc80003f24270 */
[----:B------:R-:W-:-:S04]  /*0e50*/  @P5 SEL R30, R30, R25, P1 ;  /* 0x000000191e1e5207 */ /* 0x000fc80000800000 */
[----:B---3--:R-:W-:-:S04]  /*0e60*/  ISETP.GT.AND P4, PT, R33, R30, PT ;  /* 0x0000001e2100720c */ /* 0x008fc80003f84270 */
[----:B------:R-:W-:-:S09]  /*0e70*/  ISETP.GT.OR P3, PT, R33, R28, !P4 ;  /* 0x0000001c2100720c */ /* 0x000fd20006764670 */
[----:B------:R-:W-:-:S04]  /*0e80*/  @P4 ISETP.GT.AND P2, PT, R33, R28, PT ;  /* 0x0000001c2100420c */ /* 0x000fc80003f44270 */
[----:B------:R-:W-:Y:S02]  /*0e90*/  @P4 SEL R30, R30, R33, P2 ;  /* 0x000000211e1e4207 */ /* 0x000fe40001000000 */
[----:B------:R-:W-:Y:S01]  /*0ea0*/  @P5 SEL R29, R29, R24, P1 ;  /* 0x000000181d1d5207 */ /* 0x000fe20000800000 */
[----:B------:R-:W-:Y:S01]  /*0eb0*/  @!P3 VIADD R29, R32, 0xd ;  /* 0x0000000d201db836 */ /* 0x000fe20000000000 */
[----:B------:R-:W-:Y:S02]  /*0ec0*/  ISETP.GE.AND P3, PT, R31, -0xc, PT ;  /* 0xfffffff41f00780c */ /* 0x000fe40003f66270 */
[----:B----4-:R-:W-:-:S04]  /*0ed0*/  ISETP.GT.AND P2, PT, R37, R30, PT ;  /* 0x0000001e2500720c */ /* 0x010fc80003f44270 */
[----:B------:R-:W-:Y:S02]  /*0ee0*/  ISETP.GT.OR P6, PT, R37, R28, !P2 ;  /* 0x0000001c2500720c */ /* 0x000fe400057c4670 */
[----:B------:R-:W-:-:S07]  /*0ef0*/  IADD3 R22, P4, PT, R22, 0x40, RZ ;  /* 0x0000004016167810 */ /* 0x000fce0007f9e0ff */
[----:B------:R-:W-:Y:S01]  /*0f00*/  @P2 ISETP.GT.AND P1, PT, R37, R28, PT ;  /* 0x0000001c2500220c */ /* 0x000fe20003f24270 */
[----:B------:R-:W-:-:S03]  /*0f10*/  IMAD.X R23, RZ, RZ, R23, P4 ;  /* 0x000000ffff177224 */ /* 0x000fc600020e0617 */
[----:B------:R-:W-:Y:S01]  /*0f20*/  @!P6 VIADD R29, R32, 0xe ;  /* 0x0000000e201de836 */ /* 0x000fe20000000000 */
[----:B------:R-:W-:Y:S01]  /*0f30*/  @P2 SEL R30, R30, R37, P1 ;  /* 0x000000251e1e2207 */ /* 0x000fe20000800000 */
[----:B------:R-:W-:Y:S01]  /*0f40*/  VIADD R32, R32, 0x10 ;  /* 0x0000001020207836 */ /* 0x000fe20000000000 */
[----:B------:R-:W-:Y:S06]  /*0f50*/  @!P3 BRA `(.L_x_28) ;  /* 0xfffffff8006cb947 */ /* 0x000fec000383ffff */
[----:B------:R-:W-:Y:S05]  /*0f60*/  BSYNC.RECONVERGENT B8 ;  /* 0x0000000000087941 */ /* 0x000fea0003800200 */
.L_x_27:
[----:B------:R-:W-:-:S07]  /*0f70*/  IMAD.MOV.U32 R33, RZ, RZ, R4 ;  /* 0x000000ffff217224 */ /* 0x000fce00078e0004 */
.L_x_26:
[----:B------:R-:W-:Y:S05]  /*0f80*/  BSYNC.RECONVERGENT B7 ;  /* 0x0000000000077941 */ /* 0x000fea0003800200 */
.L_x_25:
[----:B------:R-:W-:Y:S01]  /*0f90*/  IMAD.MOV R24, RZ, RZ, -R31 ;  /* 0x000000ffff187224 */ /* 0x000fe200078e0a1f */
[----:B------:R-:W-:Y:S04]  /*0fa0*/  BSSY.RECONVERGENT B7, `(.L_x_29) ;  /* 0x000003b000077945 */ /* 0x000fe80003800200 */
[----:B------:R-:W-:-:S13]  /*0fb0*/  ISETP.GT.AND P1, PT, R24, 0x4, PT ;  /* 0x000000041800780c */ /* 0x000fda0003f24270 */
[----:B------:R-:W-:Y:S05]  /*0fc0*/  @!P1 BRA `(.L_x_30) ;  /* 0x0000000000e09947 */ /* 0x000fea0003800000 */
[----:B------:R-:W2:Y:S04]  /*0fd0*/  LDG.E R25, desc[UR4][R22.64+-0x8] ;  /* 0xfffff80416197981 */ /* 0x000ea8000c1e1900 */
[----:B------:R-:W3:Y:S04]  /*0fe0*/  LDG.E R35, desc[UR4][R22.64+-0x4] ;  /* 0xfffffc0416237981 */ /* 0x000ee8000c1e1900 */
[----:B------:R-:W4:Y:S04]  /*0ff0*/  LDG.E R33, desc[UR4][R22.64] ;  /* 0x0000000416217981 */ /* 0x000f28000c1e1900 */
[----:B------:R-:W5:Y:S01]  /*1000*/  LDG.E R37, desc[UR4][R22.64+0x4] ;  /* 0x0000040416257981 */ /* 0x000f62000c1e1900 */
[----:B--2---:R-:W-:-:S04]  /*1010*/  ISETP.GT.AND P3, PT, R25, R30, PT ;  /* 0x0000001e1900720c */ /* 0x004fc80003f64270 */
[----:B------:R-:W-:-:S09]  /*1020*/  ISETP.GT.OR P6, PT, R25, R28, !P3 ;  /* 0x0000001c1900720c */ /* 0x000fd20005fc4670 */
[----:B------:R-:W-:-:S04]  /*1030*/  @P3 ISETP.GT.AND P0, PT, R25, R28, PT ;  /* 0x0000001c1900320c */ /* 0x000fc80003f04270 */
[----:B------:R-:W-:-:S04]  /*1040*/  @P3 SEL R30, R30, R25, P0 ;  /* 0x000000191e1e3207 */ /* 0x000fc80000000000 */
[----:B---3--:R-:W-:-:S13]  /*1050*/  ISETP.GT.AND P4, PT, R35, R30, PT ;  /* 0x0000001e2300720c */ /* 0x008fda0003f84270 */
[----:B------:R-:W-:-:S04]  /*1060*/  @P4 ISETP.GT.AND P5, PT, R35, R28, PT ;  /* 0x0000001c2300420c */ /* 0x000fc80003fa4270 */
[----:B------:R-:W-:Y:S02]  /*1070*/  @P4 SEL R30, R30, R35, P5 ;  /* 0x000000231e1e4207 */ /* 0x000fe40002800000 */
[----:B------:R-:W2:Y:S01]  /*1080*/  LDG.E R35, desc[UR4][R22.64+0x8] ;  /* 0x0000080416237981 */ /* 0x000ea2000c1e1900 */
[----:B------:R-:W-:Y:S01]  /*1090*/  @!P6 VIADD R29, R32, 0xffffffff ;  /* 0xffffffff201de836 */ /* 0x000fe20000000000 */
[----:B------:R-:W-:-:S05]  /*10a0*/  IADD3 R24, P6, PT, R22, 0x10, RZ ;  /* 0x0000001016187810 */ /* 0x000fca0007fde0ff */
[----:B------:R-:W-:-:S05]  /*10b0*/  IMAD.X R25, RZ, RZ, R23, P6 ;  /* 0x000000ffff197224 */ /* 0x000fca00030e0617 */
[----:B------:R-:W3:Y:S01]  /*10c0*/  LDG.E R23, desc[UR4][R24.64+-0x4] ;  /* 0xfffffc0418177981 */ /* 0x000ee2000c1e1900 */
[----:B----4-:R-:W-:-:S13]  /*10d0*/  ISETP.GT.AND P2, PT, R33, R30, PT ;  /* 0x0000001e2100720c */ /* 0x010fda0003f44270 */
[----:B------:R-:W-:-:S04]  /*10e0*/  @P2 ISETP.GT.AND P0, PT, R33, R28, PT ;  /* 0x0000001c2100220c */ /* 0x000fc80003f04270 */
[----:B------:R-:W-:-:S04]  /*10f0*/  @P2 SEL R30, R30, R33, P0 ;  /* 0x000000211e1e2207 */ /* 0x000fc80000000000 */
[----:B-----5:R-:W-:-:S13]  /*1100*/  ISETP.GT.AND P0, PT, R37, R30, PT ;  /* 0x0000001e2500720c */ /* 0x020fda0003f04270 */
[----:B------:R-:W-:-:S04]  /*1110*/  @P0 ISETP.GT.AND P1, PT, R37, R28, PT ;  /* 0x0000001c2500020c */ /* 0x000fc80003f24270 */
[----:B------:R-:W-:Y:S02]  /*1120*/  @P0 SEL R30, R30, R37, P1 ;  /* 0x000000251e1e0207 */ /* 0x000fe40000800000 */
[----:B------:R-:W-:Y:S02]  /*1130*/  @P4 SEL R29, R29, R32, P5 ;  /* 0x000000201d1d4207 */ /* 0x000fe40002800000 */
[----:B------:R-:W-:Y:S02]  /*1140*/  ISETP.GT.OR P6, PT, R33, R28, !P2 ;  /* 0x0000001c2100720c */ /* 0x000fe400057c4670 */
[----:B------:R-:W4:Y:S01]  /*1150*/  LDG.E R33, desc[UR4][R24.64+0x4] ;  /* 0x0000040418217981 */ /* 0x000f22000c1e1900 */
[----:B--2---:R-:W-:-:S13]  /*1160*/  ISETP.GT.AND P1, PT, R35, R30, PT ;  /* 0x0000001e2300720c */ /* 0x004fda0003f24270 */
[----:B------:R-:W-:-:S04]  /*1170*/  @P1 ISETP.GT.AND P3, PT, R35, R28, PT ;  /* 0x0000001c2300120c */ /* 0x000fc80003f64270 */
[----:B------:R-:W-:-:S04]  /*1180*/  @P1 SEL R30, R30, R35, P3 ;  /* 0x000000231e1e1207 */ /* 0x000fc80001800000 */
[----:B---3--:R-:W-:-:S13]  /*1190*/  ISETP.GT.AND P4, PT, R23, R30, PT ;  /* 0x0000001e1700720c */ /* 0x008fda0003f84270 */
[----:B------:R-:W-:-:S04]  /*11a0*/  @P4 ISETP.GT.AND P5, PT, R23, R28, PT ;  /* 0x0000001c1700420c */ /* 0x000fc80003fa4270 */
[----:B------:R-:W-:Y:S02]  /*11b0*/  @P4 SEL R30, R30, R23, P5 ;  /* 0x000000171e1e4207 */ /* 0x000fe40002800000 */
[----:B------:R-:W2:Y:S01]  /*11c0*/  LDG.E R23, desc[UR4][R24.64] ;  /* 0x0000000418177981 */ /* 0x000ea2000c1e1900 */
[-C--:B------:R-:W-:Y:S01]  /*11d0*/  ISETP.GT.OR P3, PT, R37, R28.reuse, !P0 ;  /* 0x0000001c2500720c */ /* 0x080fe20004764670 */
[----:B------:R-:W-:Y:S01]  /*11e0*/  @!P6 VIADD R29, R32, 0x1 ;  /* 0x00000001201de836 */ /* 0x000fe20000000000 */
[----:B------:R-:W-:-:S11]  /*11f0*/  ISETP.GT.OR P2, PT, R35, R28, !P1 ;  /* 0x0000001c2300720c */ /* 0x000fd60004f44670 */
[C---:B------:R-:W-:Y:S02]  /*1200*/  @!P3 VIADD R29, R32.reuse, 0x2 ;  /* 0x00000002201db836 */ /* 0x040fe40000000000 */
[C---:B------:R-:W-:Y:S02]  /*1210*/  @!P2 VIADD R29, R32.reuse, 0x3 ;  /* 0x00000003201da836 */ /* 0x040fe40000000000 */
[----:B------:R-:W-:Y:S02]  /*1220*/  VIADD R32, R32, 0x4 ;  /* 0x0000000420207836 */ /* 0x000fe40000000000 */
[----:B------:R-:W-:-:S03]  /*1230*/  VIADD R31, R31, 0x4 ;  /* 0x000000041f1f7836 */ /* 0x000fc60000000000 */
[----:B------:R-:W-:Y:S01]  /*1240*/  @P4 SEL R29, R29, R32, P5 ;  /* 0x000000201d1d4207 */ /* 0x000fe20002800000 */
[----:B------:R-:W-:Y:S01]  /*1250*/  VIADD R31, R31, 0x4 ;  /* 0x000000041f1f7836 */ /* 0x000fe20000000000 */
[----:B--2---:R-:W-:-:S13]  /*1260*/  ISETP.GT.AND P6, PT, R23, R30, PT ;  /* 0x0000001e1700720c */ /* 0x004fda0003fc4270 */
[----:B------:R-:W-:-:S04]  /*1270*/  @P6 ISETP.GT.AND P3, PT, R23, R28, PT ;  /* 0x0000001c1700620c */ /* 0x000fc80003f64270 */
[----:B------:R-:W-:-:S04]  /*1280*/  @P6 SEL R30, R30, R23, P3 ;  /* 0x000000171e1e6207 */ /* 0x000fc80001800000 */
[----:B----4-:R-:W-:Y:S02]  /*1290*/  ISETP.GT.AND P3, PT, R33, R30, PT ;  /* 0x0000001e2100720c */ /* 0x010fe40003f64270 */
[-C--:B------:R-:W-:Y:S02]  /*12a0*/  ISETP.GT.OR P0, PT, R23, R28.reuse, !P6 ;  /* 0x0000001c1700720c */ /* 0x080fe40007704670 */
[----:B------:R-:W-:-:S09]  /*12b0*/  ISETP.GT.OR P1, PT, R33, R28, !P3 ;  /* 0x0000001c2100720c */ /* 0x000fd20005f24670 */
[----:B------:R-:W-:-:S04]  /*12c0*/  @P3 ISETP.GT.AND P2, PT, R33, R28, PT ;  /* 0x0000001c2100320c */ /* 0x000fc80003f44270 */
[----:B------:R-:W-:Y:S02]  /*12d0*/  @P3 SEL R30, R30, R33, P2 ;  /* 0x000000211e1e3207 */ /* 0x000fe40001000000 */
[----:B------:R-:W-:Y:S01]  /*12e0*/  IADD3 R22, P2, PT, R24, 0x10, RZ ;  /* 0x0000001018167810 */ /* 0x000fe20007f5e0ff */
[C---:B------:R-:W-:Y:S01]  /*12f0*/  @!P0 VIADD R29, R32.reuse, 0x1 ;  /* 0x00000001201d8836 */ /* 0x040fe20000000000 */
[----:B------:R-:W-:Y:S01]  /*1300*/  PLOP3.LUT P0, PT, PT, PT, PT, 0x8, 0x80 ;  /* 0x000000000080781c */ /* 0x000fe20003f0e170 */
[C---:B------:R-:W-:Y:S02]  /*1310*/  @!P1 VIADD R29, R32.reuse, 0x2 ;  /* 0x00000002201d9836 */ /* 0x040fe40000000000 */
[----:B------:R-:W-:Y:S02]  /*1320*/  IMAD.MOV.U32 R33, RZ, RZ, R4 ;  /* 0x000000ffff217224 */ /* 0x000fe400078e0004 */
[----:B------:R-:W-:Y:S02]  /*1330*/  IMAD.X R23, RZ, RZ, R25, P2 ;  /* 0x000000ffff177224 */ /* 0x000fe400010e0619 */
[----:B------:R-:W-:-:S07]  /*1340*/  VIADD R32, R32, 0x4 ;  /* 0x0000000420207836 */ /* 0x000fce0000000000 */
.L_x_30:
[----:B------:R-:W-:Y:S05]  /*1350*/  BSYNC.RECONVERGENT B7 ;  /* 0x0000000000077941 */ /* 0x000fea0003800200 */
.L_x_29:
[----:B------:R-:W-:-:S13]  /*1360*/  ISETP.NE.OR P0, PT, R31, RZ, P0 ;  /* 0x000000ff1f00720c */ /* 0x000fda0000705670 */
[----:B------:R-:W-:Y:S05]  /*1370*/  @!P0 BREAK.RELIABLE B2 ;  /* 0x0000000000028942 */ /* 0x000fea0003800100 */
[----:B------:R-:W-:Y:S05]  /*1380*/  @!P0 BRA `(.L_x_22) ;  /* 0x0000000000848947 */ /* 0x000fea0003800000 */
.L_x_24:
[----:B------:R-:W-:Y:S05]  /*1390*/  BSYNC.RELIABLE B2 ;  /* 0x0000000000027941 */ /* 0x000fea0003800100 */
.L_x_23:
[----:B------:R-:W-:Y:S01]  /*13a0*/  BSSY.RECONVERGENT B2, `(.L_x_31) ;  /* 0x000001e000027945 */ /* 0x000fe20003800200 */
.L_x_32:
[----:B------:R-:W2:Y:S04]  /*13b0*/  LDG.E R25, desc[UR4][R22.64+-0x8] ;  /* 0xfffff80416197981 */ /* 0x000ea8000c1e1900 */
[----:B------:R-:W3:Y:S04]  /*13c0*/  LDG.E R33, desc[UR4][R22.64+-0x4] ;  /* 0xfffffc0416217981 */ /* 0x000ee8000c1e1900 */
[----:B------:R-:W4:Y:S04]  /*13d0*/  LDG.E R35, desc[UR4][R22.64] ;  /* 0x0000000416237981 */ /* 0x000f28000c1e1900 */
[----:B------:R1:W5:Y:S01]  /*13e0*/  LDG.E R37, desc[UR4][R22.64+0x4] ;  /* 0x0000040416257981 */ /* 0x000362000c1e1900 */
[----:B------:R-:W-:Y:S01]  /*13f0*/  VIADD R31, R31, 0x4 ;  /* 0x000000041f1f7836 */ /* 0x000fe20000000000 */
[----:B--2---:R-:W-:-:S04]  /*1400*/  ISETP.GT.AND P1, PT, R25, R30, PT ;  /* 0x0000001e1900720c */ /* 0x004fc80003f24270 */
[----:B------:R-:W-:-:S09]  /*1410*/  ISETP.GT.OR P6, PT, R25, R28, !P1 ;  /* 0x0000001c1900720c */ /* 0x000fd20004fc4670 */
[----:B------:R-:W-:-:S04]  /*1420*/  @P1 ISETP.GT.AND P0, PT, R25, R28, PT ;  /* 0x0000001c1900120c */ /* 0x000fc80003f04270 */
[----:B------:R-:W-:Y:S01]  /*1430*/  @P1 SEL R30, R30, R25, P0 ;  /* 0x000000191e1e1207 */ /* 0x000fe20000000000 */
[----:B------:R-:W-:-:S03]  /*1440*/  @!P6 VIADD R29, R32, 0xffffffff ;  /* 0xffffffff201de836 */ /* 0x000fc60000000000 */
[----:B---3--:R-:W-:-:S13]  /*1450*/  ISETP.GT.AND P0, PT, R33, R30, PT ;  /* 0x0000001e2100720c */ /* 0x008fda0003f04270 */
[----:B------:R-:W-:-:S04]  /*1460*/  @P0 ISETP.GT.AND P3, PT, R33, R28, PT ;  /* 0x0000001c2100020c */ /* 0x000fc80003f64270 */
[----:B------:R-:W-:Y:S02]  /*1470*/  @P0 SEL R30, R30, R33, P3 ;  /* 0x000000211e1e0207 */ /* 0x000fe40001800000 */
[----:B------:R-:W-:Y:S02]  /*1480*/  @P0 SEL R29, R29, R32, P3 ;  /* 0x000000201d1d0207 */ /* 0x000fe40001800000 */
[C---:B----4-:R-:W-:Y:S02]  /*1490*/  ISETP.GT.AND P2, PT, R35.reuse, R30, PT ;  /* 0x0000001e2300720c */ /* 0x050fe40003f44270 */
[----:B-1----:R-:W-:Y:S02]  /*14a0*/  IADD3 R22, P3, PT, R22, 0x10, RZ ;  /* 0x0000001016167810 */ /* 0x002fe40007f7e0ff */
[----:B------:R-:W-:-:S03]  /*14b0*/  ISETP.GT.OR P4, PT, R35, R28, !P2 ;  /* 0x0000001c2300720c */ /* 0x000fc60005784670 */
[----:B------:R-:W-:-:S06]  /*14c0*/  IMAD.X R23, RZ, RZ, R23, P3 ;  /* 0x000000ffff177224 */ /* 0x000fcc00018e0617 */
[----:B------:R-:W-:-:S04]  /*14d0*/  @P2 ISETP.GT.AND P5, PT, R35, R28, PT ;  /* 0x0000001c2300220c */ /* 0x000fc80003fa4270 */
[----:B------:R-:W-:Y:S01]  /*14e0*/  @P2 SEL R30, R30, R35, P5 ;  /* 0x000000231e1e2207 */ /* 0x000fe20002800000 */
[----:B------:R-:W-:Y:S01]  /*14f0*/  @!P4 VIADD R29, R32, 0x1 ;  /* 0x00000001201dc836 */ /* 0x000fe20000000000 */
[----:B------:R-:W-:Y:S02]  /*1500*/  ISETP.NE.AND P2, PT, R31, RZ, PT ;  /* 0x000000ff1f00720c */ /* 0x000fe40003f45270 */
[----:B-----5:R-:W-:-:S04]  /*1510*/  ISETP.GT.AND P5, PT, R37, R30, PT ;  /* 0x0000001e2500720c */ /* 0x020fc80003fa4270 */
[----:B------:R-:W-:-:S09]  /*1520*/  ISETP.GT.OR P1, PT, R37, R28, !P5 ;  /* 0x0000001c2500720c */ /* 0x000fd20006f24670 */
[----:B------:R-:W-:-:S04]  /*1530*/  @P5 ISETP.GT.AND P0, PT, R37, R28, PT ;  /* 0x0000001c2500520c */ /* 0x000fc80003f04270 */
[----:B------:R-:W-:Y:S01]  /*1540*/  @!P1 VIADD R29, R32, 0x2 ;  /* 0x00000002201d9836 */ /* 0x000fe20000000000 */
[----:B------:R-:W-:Y:S01]  /*1550*/  @P5 SEL R30, R30, R37, P0 ;  /* 0x000000251e1e5207 */ /* 0x000fe20000000000 */
[----:B------:R-:W-:Y:S01]  /*1560*/  VIADD R32, R32, 0x4 ;  /* 0x0000000420207836 */ /* 0x000fe20000000000 */
[----:B------:R-:W-:Y:S06]  /*1570*/  @P2 BRA `(.L_x_32) ;  /* 0xfffffffc008c2947 */ /* 0x000fec000383ffff */
[----:B------:R-:W-:Y:S05]  /*1580*/  BSYNC.RECONVERGENT B2 ;  /* 0x0000000000027941 */ /* 0x000fea0003800200 */
.L_x_31:
[----:B------:R-:W-:-:S07]  /*1590*/  IMAD.MOV.U32 R33, RZ, RZ, R4 ;  /* 0x000000ffff217224 */ /* 0x000fce00078e0004 */
.L_x_22:
[----:B------:R-:W-:Y:S05]  /*15a0*/  BSYNC.RECONVERGENT B3 ;  /* 0x0000000000037941 */ /* 0x000fea0003800200 */
.L_x_21:
[----:B------:R-:W-:Y:S01]  /*15b0*/  ISETP.NE.AND P0, PT, R10, RZ, PT ;  /* 0x000000ff0a00720c */ /* 0x000fe20003f05270 */
[----:B------:R-:W-:-:S12]  /*15c0*/  BSSY.RECONVERGENT B2, `(.L_x_33) ;  /* 0x0000015000027945 */ /* 0x000fd80003800200 */
[----:B------:R-:W-:Y:S05]  /*15d0*/  @!P0 BRA `(.L_x_34) ;  /* 0x00000000004c8947 */ /* 0x000fea0003800000 */
[----:B------:R-:W-:-:S05]  /*15e0*/  IMAD.WIDE.U32 R22, R33, 0x4, R12 ;  /* 0x0000000421167825 */ /* 0x000fca00078e000c */
[----:B------:R-:W2:Y:S01]  /*15f0*/  LDG.E R25, desc[UR4][R22.64] ;  /* 0x0000000416197981 */ /* 0x000ea2000c1e1900 */
[----:B------:R-:W-:Y:S02]  /*1600*/  ISETP.NE.AND P1, PT, R10, 0x1, PT ;  /* 0x000000010a00780c */ /* 0x000fe40003f25270 */
[----:B--2---:R-:W-:-:S04]  /*1610*/  ISETP.GT.AND P0, PT, R25, R28, PT ;  /* 0x0000001c1900720c */ /* 0x004fc80003f04270 */
[----:B------:R-:W-:-:S13]  /*1620*/  ISETP.LE.OR P0, PT, R25, R30, P0 ;  /* 0x0000001e1900720c */ /* 0x000fda0000703670 */
[----:B------:R-:W-:Y:S02]  /*1630*/  @!P0 IMAD.MOV.U32 R30, RZ, RZ, R25 ;  /* 0x000000ffff1e8224 */ /* 0x000fe400078e0019 */
[----:B------:R-:W-:Y:S01]  /*1640*/  @!P0 IMAD.MOV.U32 R29, RZ, RZ, R33 ;  /* 0x000000ffff1d8224 */ /* 0x000fe200078e0021 */
[----:B------:R-:W-:Y:S06]  /*1650*/  @!P1 BRA `(.L_x_34) ;  /* 0x00000000002c9947 */ /* 0x000fec0003800000 */
[----:B------:R-:W2:Y:S01]  /*1660*/  LDG.E R25, desc[UR4][R22.64+0x4] ;  /* 0x0000040416197981 */ /* 0x000ea2000c1e1900 */
[----:B------:R-:W-:Y:S02]  /*1670*/  ISETP.NE.AND P1, PT, R10, 0x2, PT ;  /* 0x000000020a00780c */ /* 0x000fe40003f25270 */
[----:B--2---:R-:W-:-:S04]  /*1680*/  ISETP.GT.AND P0, PT, R25, R28, PT ;  /* 0x0000001c1900720c */ /* 0x004fc80003f04270 */
[----:B------:R-:W-:-:S13]  /*1690*/  ISETP.LE.OR P0, PT, R25, R30, P0 ;  /* 0x0000001e1900720c */ /* 0x000fda0000703670 */
[----:B------:R-:W-:Y:S02]  /*16a0*/  @!P0 IMAD.MOV.U32 R30, RZ, RZ, R25 ;  /* 0x000000ffff1e8224 */ /* 0x000fe400078e0019 */
[----:B------:R-:W-:Y:S01]  /*16b0*/  @!P0 VIADD R29, R33, 0x1 ;  /* 0x00000001211d8836 */ /* 0x000fe20000000000 */
[----:B------:R-:W-:Y:S06]  /*16c0*/  @!P1 BRA `(.L_x_34) ;  /* 0x0000000000109947 */ /* 0x000fec0003800000 */
[----:B------:R-:W2:Y:S02]  /*16d0*/  LDG.E R23, desc[UR4][R22.64+0x8] ;  /* 0x0000080416177981 */ /* 0x000ea4000c1e1900 */
[----:B--2---:R-:W-:-:S04]  /*16e0*/  ISETP.GT.AND P0, PT, R23, R30, PT ;  /* 0x0000001e1700720c */ /* 0x004fc80003f04270 */
[----:B------:R-:W-:-:S13]  /*16f0*/  ISETP.GT.OR P1, PT, R23, R28, !P0 ;  /* 0x0000001c1700720c */ /* 0x000fda0004724670 */
[----:B------:R-:W-:-:S07]  /*1700*/  @!P1 VIADD R29, R33, 0x2 ;  /* 0x00000002211d9836 */ /* 0x000fce0000000000 */
.L_x_34:
[----:B------:R-:W-:Y:S05]  /*1710*/  BSYNC.RECONVERGENT B2 ;  /* 0x0000000000027941 */ /* 0x000fea0003800200 */
.L_x_33:
[--C-:B------:R-:W-:Y:S01]  /*1720*/  SHF.R.S32.HI R23, RZ, 0x1f, R29.reuse ;  /* 0x0000001fff177819 */ /* 0x100fe2000001141d */
[----:B------:R-:W-:-:S07]  /*1730*/  IMAD.MOV.U32 R22, RZ, RZ, R29 ;  /* 0x000000ffff167224 */ /* 0x000fce00078e001d */
.L_x_20:
[----:B------:R-:W-:Y:S05]  /*1740*/  BSYNC.RECONVERGENT B4 ;  /* 0x0000000000047941 */ /* 0x000fea0003800200 */
.L_x_19:
[----:B------:R-:W-:-:S04]  /*1750*/  LEA R24, P0, R22, R16, 0x2 ;  /* 0x0000001016187211 */ /* 0x000fc800078010ff */
[----:B------:R-:W-:-:S05]  /*1760*/  LEA.HI.X R25, R22, R17, R23, 0x2, P0 ;  /* 0x0000001116197211 */ /* 0x000fca00000f1417 */
[----:B------:R-:W2:Y:S01]  /*1770*/  LDG.E R24, desc[UR4][R24.64] ;  /* 0x0000000418187981 */ /* 0x000ea2000c1e1900 */
[----:B------:R-:W-:Y:S01]  /*1780*/  VIADD R22, R27, 0x1 ;  /* 0x000000011b167836 */ /* 0x000fe20000000000 */
[----:B--2---:R-:W-:-:S13]  /*1790*/  ISETP.NE.AND P0, PT, R24, RZ, PT ;  /* 0x000000ff1800720c */ /* 0x004fda0003f05270 */
[----:B------:R-:W-:-:S04]  /*17a0*/  @P0 IMAD.MOV R22, RZ, RZ, R27 ;  /* 0x000000ffff160224 */ /* 0x000fc800078e021b */
[----:B------:R-:W-:-:S07]  /*17b0*/  IMAD.MOV.U32 R27, RZ, RZ, R22 ;  /* 0x000000ffff1b7224 */ /* 0x000fce00078e0016 */
.L_x_18:
[----:B------:R-:W-:Y:S05]  /*17c0*/  BSYNC.RECONVERGENT B5 ;  /* 0x0000000000057941 */ /* 0x000fea0003800200 */
.L_x_17:
[----:B------:R-:W-:-:S05]  /*17d0*/  VIADD R28, R28, 0x1 ;  /* 0x000000011c1c7836 */ /* 0x000fca0000000000 */
[----:B------:R-:W-:-:S13]  /*17e0*/  ISETP.NE.AND P0, PT, R28, R7, PT ;  /* 0x000000071c00720c */ /* 0x000fda0003f05270 */
[----:B------:R-:W-:Y:S05]  /*17f0*/  @P0 BRA `(.L_x_35) ;  /* 0xffffffec00b40947 */ /* 0x000fea000383ffff */
[----:B------:R-:W-:Y:S05]  /*1800*/  BSYNC.RECONVERGENT B6 ;  /* 0x0000000000067941 */ /* 0x000fea0003800200 */
.L_x_16:
[----:B------:R-:W-:-:S13]  /*1810*/  ISETP.NE.AND P0, PT, R27, 0x1, PT ;  /* 0x000000011b00780c */ /* 0x000fda0003f05270 */
[----:B------:R-:W-:Y:S05]  /*1820*/  @P0 BRA `(.L_x_15) ;  /* 0x0000001000340947 */ /* 0x000fea0003800000 */
[----:B------:R-:W-:Y:S01]  /*1830*/  BSSY.RECONVERGENT B6, `(.L_x_36) ;  /* 0x000010a000067945 */ /* 0x000fe20003800200 */
[----:B------:R-:W-:Y:S01]  /*1840*/  VIMNMX R22, PT, PT, R7, 0x1, !PT ;  /* 0x0000000107167848 */ /* 0x000fe20007fe0100 */
[----:B------:R-:W-:Y:S02]  /*1850*/  IMAD.MOV.U32 R23, RZ, RZ, RZ ;  /* 0x000000ffff177224 */ /* 0x000fe400078e00ff */
[----:B------:R-:W-:-:S07]  /*1860*/  IMAD.MOV.U32 R28, RZ, RZ, RZ ;  /* 0x000000ffff1c7224 */ /* 0x000fce00078e00ff */
.L_x_55:
[----:B------:R-:W-:-:S06]  /*1870*/  IMAD.WIDE.U32 R24, R23, 0x4, R20 ;  /* 0x0000000417187825 */ /* 0x000fcc00078e0014 */
[----:B------:R-:W2:Y:S01]  /*1880*/  LDG.E R24, desc[UR4][R24.64] ;  /* 0x0000000418187981 */ /* 0x000ea2000c1e1900 */
[----:B------:R-:W-:Y:S01]  /*1890*/  BSSY.RECONVERGENT B5, `(.L_x_37) ;  /* 0x0000100000057945 */ /* 0x000fe20003800200 */
        /* <DEDUP_REMOVED lines=13> */
[----:B------:R-:W-:Y:S01]  /*1970*/  ISETP.GT.AND P0, PT, R4, RZ, PT ;  /* 0x000000ff0400720c */ /* 0x000fe20003f04270 */
[----:B------:R-:W-:Y:S01]  /*1980*/  BSSY.RELIABLE B2, `(.L_x_43) ;  /* 0x00000b1000027945 */ /* 0x000fe20003800100 */
[----:B------:R-:W-:Y:S02]  /*1990*/  IMAD.MOV.U32 R30, RZ, RZ, -0x1 ;  /* 0xffffffffff1e7424 */ /* 0x000fe400078e00ff */
[----:B------:R-:W-:-:S09]  /*19a0*/  IMAD.MOV.U32 R31, RZ, RZ, RZ ;  /* 0x000000ffff1f7224 */ /* 0x000fd200078e00ff */
[----:B------:R-:W-:Y:S05]  /*19b0*/  @!P0 BRA `(.L_x_44) ;  /* 0x0000000800b48947 */ /* 0x000fea0003800000 */
[----:B------:R-:W-:Y:S01]  /*19c0*/  IMAD.IADD R24, R4, 0x1, -R31 ;  /* 0x0000000104187824 */ /* 0x000fe200078e0a1f */
[----:B------:R-:W-:Y:S01]  /*19d0*/  BSSY.RECONVERGENT B7, `(.L_x_45) ;  /* 0x000006f000077945 */ /* 0x000fe20003800200 */
[----:B------:R-:W-:-:S03]  /*19e0*/  PLOP3.LUT P0, PT, PT, PT, PT, 0x80, 0x8 ;  /* 0x000000000008781c */ /* 0x000fc60003f0f070 */
[----:B------:R-:W-:-:S13]  /*19f0*/  ISETP.GT.AND P1, PT, R24, 0xc, PT ;  /* 0x0000000c1800780c */ /* 0x000fda0003f24270 */
[----:B------:R-:W-:Y:S05]  /*1a00*/  @!P1 BRA `(.L_x_46) ;  /* 0x0000000400ac9947 */ /* 0x000fea0003800000 */
[----:B------:R-:W-:Y:S01]  /*1a10*/  BSSY.RECONVERGENT B8, `(.L_x_47) ;  /* 0x0000069000087945 */ /* 0x000fe20003800200 */
[----:B------:R-:W-:Y:S01]  /*1a20*/  PLOP3.LUT P0, PT, PT, PT, PT, 0x8, 0x80 ;  /* 0x000000000080781c */ /* 0x000fe20003f0e170 */
[----:B------:R-:W-:-:S12]  /*1a30*/  VIADD R32, R4, 0xfffffff4 ;  /* 0xfffffff404207836 */ /* 0x000fd80000000000 */
.L_x_48:
[----:B------:R-:W-:-:S05]  /*1a40*/  IMAD.WIDE.U32 R26, R31, 0x4, R12 ;  /* 0x000000041f1a7825 */ /* 0x000fca00078e000c */
[----:B------:R-:W2:Y:S04]  /*1a50*/  LDG.E R24, desc[UR4][R26.64] ;  /* 0x000000041a187981 */ /* 0x000ea8000c1e1900 */
[----:B------:R-:W3:Y:S04]  /*1a60*/  LDG.E R36, desc[UR4][R26.64+0x4] ;  /* 0x000004041a247981 */ /* 0x000ee8000c1e1900 */
[----:B------:R-:W4:Y:S04]  /*1a70*/  LDG.E R34, desc[UR4][R26.64+0x8] ;  /* 0x000008041a227981 */ /* 0x000f28000c1e1900 */
[----:B------:R-:W5:Y:S01]  /*1a80*/  LDG.E R37, desc[UR4][R26.64+0xc] ;  /* 0x00000c041a257981 */ /* 0x000f62000c1e1900 */
[----:B------:R-:W-:Y:S01]  /*1a90*/  VIADD R33, R31, 0x4 ;  /* 0x000000041f217836 */ /* 0x000fe20000000000 */
[----:B--2---:R-:W-:-:S13]  /*1aa0*/  ISETP.GT.AND P5, PT, R24, R29, PT ;  /* 0x0000001d1800720c */ /* 0x004fda0003fa4270 */
[----:B------:R-:W-:-:S04]  /*1ab0*/  @P5 ISETP.GT.AND P2, PT, R24, R23, PT ;  /* 0x000000171800520c */ /* 0x000fc80003f44270 */
[----:B------:R-:W-:Y:S01]  /*1ac0*/  @P5 SEL R29, R29, R24, P2 ;  /* 0x000000181d1d5207 */ /* 0x000fe20001000000 */
[----:B------:R-:W-:-:S03]  /*1ad0*/  IMAD.WIDE.U32 R24, R33, 0x4, R12 ;  /* 0x0000000421187825 */ /* 0x000fc600078e000c */
[C---:B---3--:R-:W-:Y:S02]  /*1ae0*/  ISETP.GT.AND P1, PT, R36.reuse, R29, PT ;  /* 0x0000001d2400720c */ /* 0x048fe40003f24270 */
[----:B------:R-:W2:Y:S02]  /*1af0*/  LDG.E R35, desc[UR4][R24.64] ;  /* 0x0000000418237981 */ /* 0x000ea4000c1e1900 */
[CC--:B------:R-:W-:Y:S02]  /*1b00*/  ISETP.GT.OR P6, PT, R36.reuse, R23.reuse, !P1 ;  /* 0x000000172400720c */ /* 0x0c0fe40004fc4670 */
[----:B------:R-:W3:Y:S07]  /*1b10*/  LDG.E R26, desc[UR4][R24.64+0x8] ;  /* 0x00000804181a7981 */ /* 0x000eee000c1e1900 */
[----:B------:R-:W-:-:S04]  /*1b20*/  @P1 ISETP.GT.AND P3, PT, R36, R23, PT ;  /* 0x000000172400120c */ /* 0x000fc80003f64270 */
[----:B------:R-:W-:Y:S02]  /*1b30*/  @P1 SEL R29, R29, R36, P3 ;  /* 0x000000241d1d1207 */ /* 0x000fe40001800000 */
[----:B------:R-:W3:Y:S02]  /*1b40*/  LDG.E R36, desc[UR4][R24.64+0xc] ;  /* 0x00000c0418247981 */ /* 0x000ee4000c1e1900 */
[----:B----4-:R-:W-:-:S13]  /*1b50*/  ISETP.GT.AND P3, PT, R34, R29, PT ;  /* 0x0000001d2200720c */ /* 0x010fda0003f64270 */
[----:B------:R-:W-:-:S04]  /*1b60*/  @P3 ISETP.GT.AND P4, PT, R34, R23, PT ;  /* 0x000000172200320c */ /* 0x000fc80003f84270 */
[----:B------:R-:W-:Y:S02]  /*1b70*/  @P3 SEL R29, R29, R34, P4 ;  /* 0x000000221d1d3207 */ /* 0x000fe40002000000 */
[----:B------:R-:W-:Y:S02]  /*1b80*/  ISETP.GT.OR P4, PT, R34, R23, !P3 ;  /* 0x000000172200720c */ /* 0x000fe40005f84670 */
[----:B------:R1:W4:Y:S01]  /*1b90*/  LDG.E R34, desc[UR4][R24.64+0x4] ;  /* 0x0000040418227981 */ /* 0x000322000c1e1900 */
[----:B------:R-:W-:Y:S01]  /*1ba0*/  @P5 SEL R30, R30, R31, P2 ;  /* 0x0000001f1e1e5207 */ /* 0x000fe20001000000 */
[----:B------:R-:W-:Y:S01]  /*1bb0*/  @!P6 VIADD R30, R31, 0x1 ;  /* 0x000000011f1ee836 */ /* 0x000fe20000000000 */
[----:B-----5:R-:W-:-:S04]  /*1bc0*/  ISETP.GT.AND P2, PT, R37, R29, PT ;  /* 0x0000001d2500720c */ /* 0x020fc80003f44270 */
[----:B------:R-:W-:-:S09]  /*1bd0*/  ISETP.GT.OR P6, PT, R37, R23, !P2 ;  /* 0x000000172500720c */ /* 0x000fd200057c4670 */
[----:B------:R-:W-:-:S04]  /*1be0*/  @P2 ISETP.GT.AND P5, PT, R37, R23, PT ;  /* 0x000000172500220c */ /* 0x000fc80003fa4270 */
[----:B------:R-:W-:Y:S01]  /*1bf0*/  @P2 SEL R29, R29, R37, P5 ;  /* 0x000000251d1d2207 */ /* 0x000fe20002800000 */
[C---:B------:R-:W-:Y:S02]  /*1c00*/  VIADD R27, R31.reuse, 0x8 ;  /* 0x000000081f1b7836 */ /* 0x040fe40000000000 */
[C---:B------:R-:W-:Y:S02]  /*1c10*/  @!P4 VIADD R30, R31.reuse, 0x2 ;  /* 0x000000021f1ec836 */ /* 0x040fe40000000000 */
[----:B------:R-:W-:Y:S02]  /*1c20*/  @!P6 VIADD R30, R31, 0x3 ;  /* 0x000000031f1ee836 */ /* 0x000fe40000000000 */
[----:B-1----:R-:W-:Y:S01]  /*1c30*/  IMAD.WIDE.U32 R24, R27, 0x4, R12 ;  /* 0x000000041b187825 */ /* 0x002fe200078e000c */
[----:B--2---:R-:W-:-:S13]  /*1c40*/  ISETP.GT.AND P5, PT, R35, R29, PT ;  /* 0x0000001d2300720c */ /* 0x004fda0003fa4270 */
[----:B------:R-:W-:-:S04]  /*1c50*/  @P5 ISETP.GT.AND P1, PT, R35, R23, PT ;  /* 0x000000172300520c */ /* 0x000fc80003f24270 */
[----:B------:R-:W-:Y:S02]  /*1c60*/  @P5 SEL R30, R30, R33, P1 ;  /* 0x000000211e1e5207 */ /* 0x000fe40000800000 */
[----:B------:R-:W2:Y:S01]  /*1c70*/  LDG.E R33, desc[UR4][R24.64] ;  /* 0x0000000418217981 */ /* 0x000ea2000c1e1900 */
[----:B------:R-:W-:-:S03]  /*1c80*/  @P5 SEL R29, R29, R35, P1 ;  /* 0x000000231d1d5207 */ /* 0x000fc60000800000 */
[----:B------:R-:W5:Y:S01]  /*1c90*/  LDG.E R35, desc[UR4][R24.64+0xc] ;  /* 0x00000c0418237981 */ /* 0x000f62000c1e1900 */
[----:B----4-:R-:W-:-:S13]  /*1ca0*/  ISETP.GT.AND P1, PT, R34, R29, PT ;  /* 0x0000001d2200720c */ /* 0x010fda0003f24270 */
[----:B------:R-:W-:-:S04]  /*1cb0*/  @P1 ISETP.GT.AND P2, PT, R34, R23, PT ;  /* 0x000000172200120c */ /* 0x000fc80003f44270 */
[----:B------:R-:W-:-:S04]  /*1cc0*/  @P1 SEL R29, R29, R34, P2 ;  /* 0x000000221d1d1207 */ /* 0x000fc80001000000 */
[----:B---3--:R-:W-:Y:S02]  /*1cd0*/  ISETP.GT.AND P2, PT, R26, R29, PT ;  /* 0x0000001d1a00720c */ /* 0x008fe40003f44270 */
[-C--:B------:R-:W-:Y:S02]  /*1ce0*/  ISETP.GT.OR P6, PT, R34, R23.reuse, !P1 ;  /* 0x000000172200720c */ /* 0x080fe40004fc4670 */
[----:B------:R-:W3:Y:S09]  /*1cf0*/  LDG.E R34, desc[UR4][R24.64+0x4] ;  /* 0x0000040418227981 */ /* 0x000ef2000c1e1900 */
[----:B------:R-:W-:-:S04]  /*1d00*/  @P2 ISETP.GT.AND P4, PT, R26, R23, PT ;  /* 0x000000171a00220c */ /* 0x000fc80003f84270 */
[----:B------:R-:W-:-:S04]  /*1d10*/  @P2 SEL R29, R29, R26, P4 ;  /* 0x0000001a1d1d2207 */ /* 0x000fc80002000000 */
[----:B------:R-:W-:Y:S01]  /*1d20*/  ISETP.GT.AND P4, PT, R36, R29, PT ;  /* 0x0000001d2400720c */ /* 0x000fe20003f84270 */
[----:B------:R-:W-:-:S03]  /*1d30*/  @!P6 VIADD R30, R31, 0x5 ;  /* 0x000000051f1ee836 */ /* 0x000fc60000000000 */
[----:B------:R-:W-:-:S09]  /*1d40*/  ISETP.GT.OR P6, PT, R36, R23, !P4 ;  /* 0x000000172400720c */ /* 0x000fd200067c4670 */
[----:B------:R-:W-:-:S04]  /*1d50*/  @P4 ISETP.GT.AND P5, PT, R36, R23, PT ;  /* 0x000000172400420c */ /* 0x000fc80003fa4270 */
[----:B------:R-:W-:Y:S02]  /*1d60*/  @P4 SEL R29, R29, R36, P5 ;  /* 0x000000241d1d4207 */ /* 0x000fe40002800000 */
[----:B------:R-:W4:Y:S01]  /*1d70*/  LDG.E R36, desc[UR4][R24.64+0x8] ;  /* 0x0000080418247981 */ /* 0x000f22000c1e1900 */
[----:B------:R-:W-:-:S13]  /*1d80*/  ISETP.GT.OR P3, PT, R26, R23, !P2 ;  /* 0x000000171a00720c */ /* 0x000fda0005764670 */
[C---:B------:R-:W-:Y:S02]  /*1d90*/  @!P3 VIADD R30, R31.reuse, 0x6 ;  /* 0x000000061f1eb836 */ /* 0x040fe40000000000 */
[----:B------:R-:W-:Y:S01]  /*1da0*/  @!P6 VIADD R30, R31, 0x7 ;  /* 0x000000071f1ee836 */ /* 0x000fe20000000000 */
[----:B--2---:R-:W-:-:S13]  /*1db0*/  ISETP.GT.AND P5, PT, R33, R29, PT ;  /* 0x0000001d2100720c */ /* 0x004fda0003fa4270 */
[----:B------:R-:W-:-:S04]  /*1dc0*/  @P5 ISETP.GT.AND P1, PT, R33, R23, PT ;  /* 0x000000172100520c */ /* 0x000fc80003f24270 */
[----:B------:R-:W-:Y:S01]  /*1dd0*/  @P5 SEL R29, R29, R33, P1 ;  /* 0x000000211d1d5207 */ /* 0x000fe20000800000 */
[----:B------:R-:W-:Y:S01]  /*1de0*/  VIADD R33, R31, 0xc ;  /* 0x0000000c1f217836 */ /* 0x000fe20000000000 */
[----:B------:R-:W-:-:S03]  /*1df0*/  @P5 SEL R30, R30, R27, P1 ;  /* 0x0000001b1e1e5207 */ /* 0x000fc60000800000 */
[----:B------:R-:W-:-:S05]  /*1e00*/  IMAD.WIDE.U32 R26, R33, 0x4, R12 ;  /* 0x00000004211a7825 */ /* 0x000fca00078e000c */
[----:B------:R-:W2:Y:S04]  /*1e10*/  LDG.E R37, desc[UR4][R26.64] ;  /* 0x000000041a257981 */ /* 0x000ea8000c1e1900 */
[----:B------:R-:W2:Y:S01]  /*1e20*/  LDG.E R24, desc[UR4][R26.64+0x4] ;  /* 0x000004041a187981 */ /* 0x000ea2000c1e1900 */
[----:B---3--:R-:W-:-:S04]  /*1e30*/  ISETP.GT.AND P4, PT, R34, R29, PT ;  /* 0x0000001d2200720c */ /* 0x008fc80003f84270 */
[----:B------:R-:W-:-:S09]  /*1e40*/  ISETP.GT.OR P3, PT, R34, R23, !P4 ;  /* 0x000000172200720c */ /* 0x000fd20006764670 */
[----:B------:R-:W-:-:S04]  /*1e50*/  @P4 ISETP.GT.AND P1, PT, R34, R23, PT ;  /* 0x000000172200420c */ /* 0x000fc80003f24270 */
[----:B------:R-:W-:Y:S02]  /*1e60*/  @P4 SEL R29, R29, R34, P1 ;  /* 0x000000221d1d4207 */ /* 0x000fe40000800000 */
[----:B------:R-:W3:Y:S02]  /*1e70*/  LDG.E R34, desc[UR4][R26.64+0x8] ;  /* 0x000008041a227981 */ /* 0x000ee4000c1e1900 */
[----:B----4-:R-:W-:-:S04]  /*1e80*/  ISETP.GT.AND P6, PT, R36, R29, PT ;  /* 0x0000001d2400720c */ /* 0x010fc80003fc4270 */
[----:B------:R-:W-:-:S09]  /*1e90*/  ISETP.GT.OR P5, PT, R36, R23, !P6 ;  /* 0x000000172400720c */ /* 0x000fd200077a4670 */
[----:B------:R-:W-:-:S04]  /*1ea0*/  @P6 ISETP.GT.AND P1, PT, R36, R23, PT ;  /* 0x000000172400620c */ /* 0x000fc80003f24270 */
[----:B------:R-:W-:Y:S02]  /*1eb0*/  @P6 SEL R29, R29, R36, P1 ;  /* 0x000000241d1d6207 */ /* 0x000fe40000800000 */
[----:B------:R-:W4:Y:S02]  /*1ec0*/  LDG.E R36, desc[UR4][R26.64+0xc] ;  /* 0x00000c041a247981 */ /* 0x000f24000c1e1900 */
[----:B-----5:R-:W-:-:S13]  /*1ed0*/  ISETP.GT.AND P1, PT, R35, R29, PT ;  /* 0x0000001d2300720c */ /* 0x020fda0003f24270 */
[----:B------:R-:W-:-:S04]  /*1ee0*/  @P1 ISETP.GT.AND P2, PT, R35, R23, PT ;  /* 0x000000172300120c */ /* 0x000fc80003f44270 */
[----:B------:R-:W-:Y:S01]  /*1ef0*/  @P1 SEL R29, R29, R35, P2 ;  /* 0x000000231d1d1207 */ /* 0x000fe20001000000 */
[C---:B------:R-:W-:Y:S02]  /*1f00*/  @!P3 VIADD R30, R31.reuse, 0x9 ;  /* 0x000000091f1eb836 */ /* 0x040fe40000000000 */
[----:B------:R-:W-:Y:S01]  /*1f10*/  @!P5 VIADD R30, R31, 0xa ;  /* 0x0000000a1f1ed836 */ /* 0x000fe20000000000 */
[----:B------:R-:W-:-:S13]  /*1f20*/  ISETP.GT.OR P6, PT, R35, R23, !P1 ;  /* 0x000000172300720c */ /* 0x000fda0004fc4670 */
[----:B------:R-:W-:Y:S01]  /*1f30*/  @!P6 VIADD R30, R31, 0xb ;  /* 0x0000000b1f1ee836 */ /* 0x000fe20000000000 */
[----:B--2---:R-:W-:-:S13]  /*1f40*/  ISETP.GT.AND P2, PT, R37, R29, PT ;  /* 0x0000001d2500720c */ /* 0x004fda0003f44270 */
[----:B------:R-:W-:-:S04]  /*1f50*/  @P2 ISETP.GT.AND P3, PT, R37, R23, PT ;  /* 0x000000172500220c */ /* 0x000fc80003f64270 */
[----:B------:R-:W-:-:S04]  /*1f60*/  @P2 SEL R29, R29, R37, P3 ;  /* 0x000000251d1d2207 */ /* 0x000fc80001800000 */
[----:B------:R-:W-:-:S13]  /*1f70*/  ISETP.GT.AND P4, PT, R24, R29, PT ;  /* 0x0000001d1800720c */ /* 0x000fda0003f84270 */
[----:B------:R-:W-:-:S04]  /*1f80*/  @P4 ISETP.GT.AND P5, PT, R24, R23, PT ;  /* 0x000000171800420c */ /* 0x000fc80003fa4270 */
[----:B------:R-:W-:-:S04]  /*1f90*/  @P4 SEL R29, R29, R24, P5 ;  /* 0x000000181d1d4207 */ /* 0x000fc80002800000 */
[----:B---3--:R-:W-:Y:S02]  /*1fa0*/  ISETP.GT.AND P5, PT, R34, R29, PT ;  /* 0x0000001d2200720c */ /* 0x008fe40003fa4270 */
[----:B------:R-:W-:-:S11]  /*1fb0*/  @P2 SEL R30, R30, R33, P3 ;  /* 0x000000211e1e2207 */ /* 0x000fd60001800000 */
[----:B------:R-:W-:-:S04]  /*1fc0*/  @P5 ISETP.GT.AND P1, PT, R34, R23, PT ;  /* 0x000000172200520c */ /* 0x000fc80003f24270 */
[----:B------:R-:W-:Y:S02]  /*1fd0*/  @P5 SEL R29, R29, R34, P1 ;  /* 0x000000221d1d5207 */ /* 0x000fe40000800000 */
[-C--:B------:R-:W-:Y:S02]  /*1fe0*/  ISETP.GT.OR P6, PT, R24, R23.reuse, !P4 ;  /* 0x000000171800720c */ /* 0x080fe400067c4670 */
[----:B------:R-:W-:Y:S02]  /*1ff0*/  ISETP.GT.OR P1, PT, R34, R23, !P5 ;  /* 0x000000172200720c */ /* 0x000fe40006f24670 */
[----:B----4-:R-:W-:-:S04]  /*2000*/  ISETP.GT.AND P2, PT, R36, R29, PT ;  /* 0x0000001d2400720c */ /* 0x010fc80003f44270 */
[----:B------:R-:W-:-:S05]  /*2010*/  ISETP.GT.OR P3, PT, R36, R23, !P2 ;  /* 0x000000172400720c */ /* 0x000fca0005764670 */
[C---:B------:R-:W-:Y:S02]  /*2020*/  @!P6 VIADD R30, R31.reuse, 0xd ;  /* 0x0000000d1f1ee836 */ /* 0x040fe40000000000 */
[----:B------:R-:W-:-:S06]  /*2030*/  @!P1 VIADD R30, R31, 0xe ;  /* 0x0000000e1f1e9836 */ /* 0x000fcc0000000000 */
[C---:B------:R-:W-:Y:S02]  /*2040*/  @!P3 VIADD R30, R31.reuse, 0xf ;  /* 0x0000000f1f1eb836 */ /* 0x040fe40000000000 */
[----:B------:R-:W-:-:S05]  /*2050*/  VIADD R31, R31, 0x10 ;  /* 0x000000101f1f7836 */ /* 0x000fca0000000000 */
[----:B------:R-:W-:Y:S02]  /*2060*/  ISETP.GE.AND P3, PT, R31, R32, PT ;  /* 0x000000201f00720c */ /* 0x000fe40003f66270 */
[----:B------:R-:W-:-:S04]  /*2070*/  @P2 ISETP.GT.AND P1, PT, R36, R23, PT ;  /* 0x000000172400220c */ /* 0x000fc80003f24270 */
[----:B------:R-:W-:-:S07]  /*2080*/  @P2 SEL R29, R29, R36, P1 ;  /* 0x000000241d1d2207 */ /* 0x000fce0000800000 */
[----:B------:R-:W-:Y:S05]  /*2090*/  @!P3 BRA `(.L_x_48) ;  /* 0xfffffff80068b947 */ /* 0x000fea000383ffff */
[----:B------:R-:W-:Y:S05]  /*20a0*/  BSYNC.RECONVERGENT B8 ;  /* 0x0000000000087941 */ /* 0x000fea0003800200 */
.L_x_47:
[----:B------:R-:W-:-:S07]  /*20b0*/  IMAD.MOV.U32 R27, RZ, RZ, R4 ;  /* 0x000000ffff1b7224 */ /* 0x000fce00078e0004 */
.L_x_46:
[----:B------:R-:W-:Y:S05]  /*20c0*/  BSYNC.RECONVERGENT B7 ;  /* 0x0000000000077941 */ /* 0x000fea0003800200 */
.L_x_45:
[----:B------:R-:W-:Y:S01]  /*20d0*/  IMAD.IADD R24, R4, 0x1, -R31 ;  /* 0x0000000104187824 */ /* 0x000fe200078e0a1f */
[----:B------:R-:W-:Y:S04]  /*20e0*/  BSSY.RECONVERGENT B7, `(.L_x_49) ;  /* 0x0000037000077945 */ /* 0x000fe80003800200 */
[----:B------:R-:W-:-:S13]  /*20f0*/  ISETP.GT.AND P1, PT, R24, 0x4, PT ;  /* 0x000000041800780c */ /* 0x000fda0003f24270 */
[----:B------:R-:W-:Y:S05]  /*2100*/  @!P1 BRA `(.L_x_50) ;  /* 0x0000000000d09947 */ /* 0x000fea0003800000 */
        /* <DEDUP_REMOVED lines=11> */
[----:B------:R-:W2:Y:S04]  /*21c0*/  LDG.E R35, desc[UR4][R26.64] ;  /* 0x000000041a237981 */ /* 0x000ea8000c1e1900 */
[----:B------:R-:W3:Y:S04]  /*21d0*/  LDG.E R24, desc[UR4][R26.64+0x4] ;  /* 0x000004041a187981 */ /* 0x000ee8000c1e1900 */
[----:B------:R-:W3:Y:S03]  /*21e0*/  LDG.E R25, desc[UR4][R26.64+0xc] ;  /* 0x00000c041a197981 */ /* 0x000ee6000c1e1900 */
[----:B------:R-:W-:-:S04]  /*21f0*/  @P6 ISETP.GT.AND P0, PT, R36, R23, PT ;  /* 0x000000172400620c */ /* 0x000fc80003f04270 */
[----:B------:R-:W-:-:S04]  /*2200*/  @P6 SEL R29, R29, R36, P0 ;  /* 0x000000241d1d6207 */ /* 0x000fc80000000000 */
[----:B----4-:R-:W-:-:S13]  /*2210*/  ISETP.GT.AND P5, PT, R32, R29, PT ;  /* 0x0000001d2000720c */ /* 0x010fda0003fa4270 */
[----:B------:R-:W-:-:S04]  /*2220*/  @P5 ISETP.GT.AND P0, PT, R32, R23, PT ;  /* 0x000000172000520c */ /* 0x000fc80003f04270 */
[----:B------:R-:W-:Y:S02]  /*2230*/  @P5 SEL R29, R29, R32, P0 ;  /* 0x000000201d1d5207 */ /* 0x000fe40000000000 */
[----:B------:R-:W-:Y:S02]  /*2240*/  ISETP.GT.OR P0, PT, R36, R23, !P6 ;  /* 0x000000172400720c */ /* 0x000fe40007704670 */
[----:B------:R1:W4:Y:S01]  /*2250*/  LDG.E R36, desc[UR4][R26.64+0x8] ;  /* 0x000008041a247981 */ /* 0x000322000c1e1900 */
[----:B-----5:R-:W-:-:S13]  /*2260*/  ISETP.GT.AND P2, PT, R34, R29, PT ;  /* 0x0000001d2200720c */ /* 0x020fda0003f44270 */
[----:B------:R-:W-:-:S04]  /*2270*/  @P2 ISETP.GT.AND P4, PT, R34, R23, PT ;  /* 0x000000172200220c */ /* 0x000fc80003f84270 */
[----:B------:R-:W-:Y:S02]  /*2280*/  @P2 SEL R29, R29, R34, P4 ;  /* 0x000000221d1d2207 */ /* 0x000fe40002000000 */
[----:B------:R-:W-:Y:S01]  /*2290*/  @P3 SEL R30, R30, R31, P1 ;  /* 0x0000001f1e1e3207 */ /* 0x000fe20000800000 */
[----:B------:R-:W-:Y:S01]  /*22a0*/  @!P0 VIADD R30, R31, 0x1 ;  /* 0x000000011f1e8836 */ /* 0x000fe20000000000 */
[----:B------:R-:W-:-:S13]  /*22b0*/  ISETP.GT.OR P1, PT, R32, R23, !P5 ;  /* 0x000000172000720c */ /* 0x000fda0006f24670 */
[----:B------:R-:W-:Y:S01]  /*22c0*/  @!P1 VIADD R30, R31, 0x2 ;  /* 0x000000021f1e9836 */ /* 0x000fe20000000000 */
[----:B------:R-:W-:-:S13]  /*22d0*/  ISETP.GT.OR P1, PT, R34, R23, !P2 ;  /* 0x000000172200720c */ /* 0x000fda0005724670 */
[----:B------:R-:W-:Y:S02]  /*22e0*/  @!P1 VIADD R30, R31, 0x3 ;  /* 0x000000031f1e9836 */ /* 0x000fe40000000000 */
[----:B-1----:R-:W-:Y:S02]  /*22f0*/  IMAD.MOV.U32 R27, RZ, RZ, R4 ;  /* 0x000000ffff1b7224 */ /* 0x002fe400078e0004 */
[----:B------:R-:W-:Y:S01]  /*2300*/  VIADD R31, R33, 0x4 ;  /* 0x00000004211f7836 */ /* 0x000fe20000000000 */
[----:B--2---:R-:W-:-:S13]  /*2310*/  ISETP.GT.AND P4, PT, R35, R29, PT ;  /* 0x0000001d2300720c */ /* 0x004fda0003f84270 */
[----:B------:R-:W-:-:S04]  /*2320*/  @P4 ISETP.GT.AND P3, PT, R35, R23, PT ;  /* 0x000000172300420c */ /* 0x000fc80003f64270 */
[----:B------:R-:W-:-:S04]  /*2330*/  @P4 SEL R29, R29, R35, P3 ;  /* 0x000000231d1d4207 */ /* 0x000fc80001800000 */
[----:B---3--:R-:W-:-:S13]  /*2340*/  ISETP.GT.AND P0, PT, R24, R29, PT ;  /* 0x0000001d1800720c */ /* 0x008fda0003f04270 */
[----:B------:R-:W-:-:S04]  /*2350*/  @P0 ISETP.GT.AND P6, PT, R24, R23, PT ;  /* 0x000000171800020c */ /* 0x000fc80003fc4270 */
[----:B------:R-:W-:-:S04]  /*2360*/  @P0 SEL R29, R29, R24, P6 ;  /* 0x000000181d1d0207 */ /* 0x000fc80003000000 */
[----:B----4-:R-:W-:Y:S02]  /*2370*/  ISETP.GT.AND P6, PT, R36, R29, PT ;  /* 0x0000001d2400720c */ /* 0x010fe40003fc4270 */
[-C--:B------:R-:W-:Y:S02]  /*2380*/  ISETP.GT.OR P5, PT, R24, R23.reuse, !P0 ;  /* 0x000000171800720c */ /* 0x080fe400047a4670 */
[----:B------:R-:W-:-:S09]  /*2390*/  ISETP.GT.OR P2, PT, R36, R23, !P6 ;  /* 0x000000172400720c */ /* 0x000fd20007744670 */
[----:B------:R-:W-:-:S04]  /*23a0*/  @P6 ISETP.GT.AND P1, PT, R36, R23, PT ;  /* 0x000000172400620c */ /* 0x000fc80003f24270 */
[----:B------:R-:W-:-:S04]  /*23b0*/  @P6 SEL R29, R29, R36, P1 ;  /* 0x000000241d1d6207 */ /* 0x000fc80000800000 */
[C---:B------:R-:W-:Y:S02]  /*23c0*/  ISETP.GT.AND P1, PT, R25.reuse, R29, PT ;  /* 0x0000001d1900720c */ /* 0x040fe40003f24270 */
[----:B------:R-:W-:Y:S02]  /*23d0*/  @P4 SEL R30, R30, R33, P3 ;  /* 0x000000211e1e4207 */ /* 0x000fe40001800000 */
[----:B------:R-:W-:Y:S01]  /*23e0*/  ISETP.GT.OR P3, PT, R25, R23, !P1 ;  /* 0x000000171900720c */ /* 0x000fe20004f64670 */
[C---:B------:R-:W-:Y:S02]  /*23f0*/  @!P5 VIADD R30, R33.reuse, 0x1 ;  /* 0x00000001211ed836 */ /* 0x040fe40000000000 */
[----:B------:R-:W-:Y:S01]  /*2400*/  @!P2 VIADD R30, R33, 0x2 ;  /* 0x00000002211ea836 */ /* 0x000fe20000000000 */
[----:B------:R-:W-:-:S05]  /*2410*/  PLOP3.LUT P0, PT, PT, PT, PT, 0x8, 0x80 ;  /* 0x000000000080781c */ /* 0x000fca0003f0e170 */
[----:B------:R-:W-:-:S04]  /*2420*/  @P1 ISETP.GT.AND P2, PT, R25, R23, PT ;  /* 0x000000171900120c */ /* 0x000fc80003f44270 */
[----:B------:R-:W-:Y:S01]  /*2430*/  @!P3 VIADD R30, R33, 0x3 ;  /* 0x00000003211eb836 */ /* 0x000fe20000000000 */
[----:B------:R-:W-:-:S08]  /*2440*/  @P1 SEL R29, R29, R25, P2 ;  /* 0x000000191d1d1207 */ /* 0x000fd00001000000 */
.L_x_50:
[----:B------:R-:W-:Y:S05]  /*2450*/  BSYNC.RECONVERGENT B7 ;  /* 0x0000000000077941 */ /* 0x000fea0003800200 */
.L_x_49:
[----:B------:R-:W-:-:S13]  /*2460*/  ISETP.NE.OR P0, PT, R31, R4, P0 ;  /* 0x000000041f00720c */ /* 0x000fda0000705670 */
[----:B------:R-:W-:Y:S05]  /*2470*/  @!P0 BREAK.RELIABLE B2 ;  /* 0x0000000000028942 */ /* 0x000fea0003800100 */
[----:B------:R-:W-:Y:S05]  /*2480*/  @!P0 BRA `(.L_x_42) ;  /* 0x00000000007c8947 */ /* 0x000fea0003800000 */
.L_x_44:
[----:B------:R-:W-:Y:S05]  /*2490*/  BSYNC.RELIABLE B2 ;  /* 0x0000000000027941 */ /* 0x000fea0003800100 */
.L_x_43:
[----:B------:R-:W-:Y:S01]  /*24a0*/  BSSY.RECONVERGENT B2, `(.L_x_51) ;  /* 0x000001c000027945 */ /* 0x000fe20003800200 */
.L_x_52:
[----:B------:R-:W-:-:S05]  /*24b0*/  IMAD.WIDE.U32 R24, R31, 0x4, R12 ;  /* 0x000000041f187825 */ /* 0x000fca00078e000c */
[----:B------:R-:W2:Y:S04]  /*24c0*/  LDG.E R26, desc[UR4][R24.64] ;  /* 0x00000004181a7981 */ /* 0x000ea8000c1e1900 */
[----:B------:R-:W3:Y:S04]  /*24d0*/  LDG.E R32, desc[UR4][R24.64+0x4] ;  /* 0x0000040418207981 */ /* 0x000ee8000c1e1900 */
[----:B------:R-:W4:Y:S04]  /*24e0*/  LDG.E R34, desc[UR4][R24.64+0x8] ;  /* 0x0000080418227981 */ /* 0x000f28000c1e1900 */
[----:B------:R-:W5:Y:S01]  /*24f0*/  LDG.E R36, desc[UR4][R24.64+0xc] ;  /* 0x00000c0418247981 */ /* 0x000f62000c1e1900 */
[----:B--2---:R-:W-:-:S13]  /*2500*/  ISETP.GT.AND P4, PT, R26, R29, PT ;  /* 0x0000001d1a00720c */ /* 0x004fda0003f84270 */
[----:B------:R-:W-:-:S04]  /*2510*/  @P4 ISETP.GT.AND P3, PT, R26, R23, PT ;  /* 0x000000171a00420c */ /* 0x000fc80003f64270 */
[----:B------:R-:W-:Y:S02]  /*2520*/  @P4 SEL R29, R29, R26, P3 ;  /* 0x0000001a1d1d4207 */ /* 0x000fe40001800000 */
[----:B------:R-:W-:Y:S02]  /*2530*/  @P4 SEL R30, R30, R31, P3 ;  /* 0x0000001f1e1e4207 */ /* 0x000fe40001800000 */
[----:B---3--:R-:W-:-:S13]  /*2540*/  ISETP.GT.AND P0, PT, R32, R29, PT ;  /* 0x0000001d2000720c */ /* 0x008fda0003f04270 */
[----:B------:R-:W-:-:S04]  /*2550*/  @P0 ISETP.GT.AND P1, PT, R32, R23, PT ;  /* 0x000000172000020c */ /* 0x000fc80003f24270 */
[----:B------:R-:W-:Y:S02]  /*2560*/  @P0 SEL R29, R29, R32, P1 ;  /* 0x000000201d1d0207 */ /* 0x000fe40000800000 */
[----:B------:R-:W-:Y:S02]  /*2570*/  ISETP.GT.OR P1, PT, R32, R23, !P0 ;  /* 0x000000172000720c */ /* 0x000fe40004724670 */
[----:B----4-:R-:W-:-:S04]  /*2580*/  ISETP.GT.AND P2, PT, R34, R29, PT ;  /* 0x0000001d2200720c */ /* 0x010fc80003f44270 */
[----:B------:R-:W-:-:S07]  /*2590*/  ISETP.GT.OR P5, PT, R34, R23, !P2 ;  /* 0x000000172200720c */ /* 0x000fce00057a4670 */
[----:B------:R-:W-:Y:S02]  /*25a0*/  @!P1 VIADD R30, R31, 0x1 ;  /* 0x000000011f1e9836 */ /* 0x000fe40000000000 */
[----:B------:R-:W-:-:S04]  /*25b0*/  @P2 ISETP.GT.AND P6, PT, R34, R23, PT ;  /* 0x000000172200220c */ /* 0x000fc80003fc4270 */
[----:B------:R-:W-:Y:S01]  /*25c0*/  @P2 SEL R29, R29, R34, P6 ;  /* 0x000000221d1d2207 */ /* 0x000fe20003000000 */
[----:B------:R-:W-:-:S03]  /*25d0*/  @!P5 VIADD R30, R31, 0x2 ;  /* 0x000000021f1ed836 */ /* 0x000fc60000000000 */
[----:B-----5:R-:W-:-:S04]  /*25e0*/  ISETP.GT.AND P3, PT, R36, R29, PT ;  /* 0x0000001d2400720c */ /* 0x020fc80003f64270 */
[----:B------:R-:W-:-:S09]  /*25f0*/  ISETP.GT.OR P1, PT, R36, R23, !P3 ;  /* 0x000000172400720c */ /* 0x000fd20005f24670 */
[----:B------:R-:W-:-:S04]  /*2600*/  @P3 ISETP.GT.AND P0, PT, R36, R23, PT ;  /* 0x000000172400320c */ /* 0x000fc80003f04270 */
[----:B------:R-:W-:Y:S01]  /*2610*/  @!P1 VIADD R30, R31, 0x3 ;  /* 0x000000031f1e9836 */ /* 0x000fe20000000000 */
[----:B------:R-:W-:Y:S01]  /*2620*/  @P3 SEL R29, R29, R36, P0 ;  /* 0x000000241d1d3207 */ /* 0x000fe20000000000 */
[----:B------:R-:W-:-:S05]  /*2630*/  VIADD R31, R31, 0x4 ;  /* 0x000000041f1f7836 */ /* 0x000fca0000000000 */
[----:B------:R-:W-:-:S13]  /*2640*/  ISETP.NE.AND P1, PT, R31, R4, PT ;  /* 0x000000041f00720c */ /* 0x000fda0003f25270 */
[----:B------:R-:W-:Y:S05]  /*2650*/  @P1 BRA `(.L_x_52) ;  /* 0xfffffffc00941947 */ /* 0x000fea000383ffff */
[----:B------:R-:W-:Y:S05]  /*2660*/  BSYNC.RECONVERGENT B2 ;  /* 0x0000000000027941 */ /* 0x000fea0003800200 */
.L_x_51:
[----:B------:R-:W-:-:S07]  /*2670*/  IMAD.MOV.U32 R27, RZ, RZ, R4 ;  /* 0x000000ffff1b7224 */ /* 0x000fce00078e0004 */
.L_x_42:
[----:B------:R-:W-:Y:S05]  /*2680*/  BSYNC.RECONVERGENT B3 ;  /* 0x0000000000037941 */ /* 0x000fea0003800200 */
.L_x_41:
        /* <DEDUP_REMOVED lines=22> */
.L_x_54:
[----:B------:R-:W-:Y:S05]  /*27f0*/  BSYNC.RECONVERGENT B2 ;  /* 0x0000000000027941 */ /* 0x000fea0003800200 */
.L_x_53:
[----:B------:R-:W-:-:S07]  /*2800*/  SHF.R.S32.HI R31, RZ, 0x1f, R30 ;  /* 0x0000001fff1f7819 */ /* 0x000fce000001141e */
.L_x_40:
[----:B------:R-:W-:Y:S05]  /*2810*/  BSYNC.RECONVERGENT B4 ;  /* 0x0000000000047941 */ /* 0x000fea0003800200 */
.L_x_39:
[----:B------:R-:W-:-:S04]  /*2820*/  LEA R24, P0, R30, R16, 0x2 ;  /* 0x000000101e187211 */ /* 0x000fc800078010ff */
[----:B------:R-:W-:-:S05]  /*2830*/  LEA.HI.X R25, R30, R17, R31, 0x2, P0 ;  /* 0x000000111e197211 */ /* 0x000fca00000f141f */
[----:B------:R-:W2:Y:S01]  /*2840*/  LDG.E R24, desc[UR4][R24.64] ;  /* 0x0000000418187981 */ /* 0x000ea2000c1e1900 */
[----:B------:R-:W-:Y:S01]  /*2850*/  VIADD R26, R28, 0x1 ;  /* 0x000000011c1a7836 */ /* 0x000fe20000000000 */
[----:B--2---:R-:W-:-:S13]  /*2860*/  ISETP.NE.AND P0, PT, R24, RZ, PT ;  /* 0x000000ff1800720c */ /* 0x004fda0003f05270 */
[----:B------:R-:W-:-:S04]  /*2870*/  @P0 IMAD.MOV R26, RZ, RZ, R28 ;  /* 0x000000ffff1a0224 */ /* 0x000fc800078e021c */
[----:B------:R-:W-:-:S07]  /*2880*/  IMAD.MOV.U32 R28, RZ, RZ, R26 ;  /* 0x000000ffff1c7224 */ /* 0x000fce00078e001a */
.L_x_38:
[----:B------:R-:W-:Y:S05]  /*2890*/  BSYNC.RECONVERGENT B5 ;  /* 0x0000000000057941 */ /* 0x000fea0003800200 */
.L_x_37:
[----:B------:R-:W-:-:S05]  /*28a0*/  VIADD R23, R23, 0x1 ;  /* 0x0000000117177836 */ /* 0x000fca0000000000 */
[----:B------:R-:W-:-:S13]  /*28b0*/  ISETP.NE.AND P0, PT, R23, R22, PT ;  /* 0x000000161700720c */ /* 0x000fda0003f05270 */
[----:B------:R-:W-:Y:S05]  /*28c0*/  @P0 BRA `(.L_x_55) ;  /* 0xffffffec00e80947 */ /* 0x000fea000383ffff */
[----:B------:R-:W-:Y:S05]  /*28d0*/  BSYNC.RECONVERGENT B6 ;  /* 0x0000000000067941 */ /* 0x000fea0003800200 */
.L_x_36:
[----:B------:R-:W-:-:S13]  /*28e0*/  ISETP.NE.AND P0, PT, R28, 0x1, PT ;  /* 0x000000011c00780c */ /* 0x000fda0003f05270 */
[----:B------:R-:W-:Y:S05]  /*28f0*/  @!P0 BRA `(.L_x_56) ;  /* 0x0000001c00fc8947 */ /* 0x000fea0003800000 */
.L_x_15:
[----:B------:R-:W1:Y:S01]  /*2900*/  S2R R4, SR_TID.X ;  /* 0x0000000000047919 */ /* 0x000e620000002100 */
[----:B------:R-:W1:Y:S01]  /*2910*/  S2UR UR6, SR_CTAID.X ;  /* 0x00000000000679c3 */ /* 0x000e620000002500 */
[----:B------:R-:W-:Y:S07]  /*2920*/  BSSY.RECONVERGENT B2, `(.L_x_57) ;  /* 0x000000f000027945 */ /* 0x000fee0003800200 */
[----:B------:R-:W1:Y:S02]  /*2930*/  LDC R25, c[0x0][0x360] ;  /* 0x0000d800ff197b82 */ /* 0x000e640000000800 */
[----:B-1----:R-:W-:-:S07]  /*2940*/  IMAD R25, R25, UR6, R4 ;  /* 0x0000000619197c24 */ /* 0x002fce000f8e0204 */
.L_x_59:
        /* <DEDUP_REMOVED lines=8> */
[----:B------:R-:W-:Y:S05]  /*29d0*/  BRA `(.L_x_60) ;  /* 0x00000000000c7947 */ /* 0x000fea0003800000 */
.L_x_58:
[----:B------:R-:W-:-:S06]  /*29e0*/  IMAD.WIDE R22, R9, 0x4, R12 ;  /* 0x0000000409167825 */ /* 0x000fcc00078e020c */
[----:B------:R1:W5:Y:S01]  /*29f0*/  LDG.E R22, desc[UR4][R22.64] ;  /* 0x0000000416167981 */ /* 0x000362000c1e1900 */
[----:B------:R-:W-:-:S07]  /*2a00*/  IMAD.MOV.U32 R4, RZ, RZ, R9 ;  /* 0x000000ffff047224 */ /* 0x000fce00078e0009 */
.L_x_60:
[----:B------:R-:W-:Y:S05]  /*2a10*/  BSYNC.RECONVERGENT B2 ;  /* 0x0000000000027941 */ /* 0x000fea0003800200 */
.L_x_57:
[----:B------:R-:W-:-:S13]  /*2a20*/  ISETP.NE.AND P0, PT, R4, R3, PT ;  /* 0x000000030400720c */ /* 0x000fda0003f05270 */
[----:B-----5:R-:W-:-:S05]  /*2a30*/  @!P0 IMAD.MOV.U32 R22, RZ, RZ, R7 ;  /* 0x000000ffff168224 */ /* 0x020fca00078e0007 */
[----:B------:R-:W-:-:S13]  /*2a40*/  ISETP.GE.AND P0, PT, R11, R22, PT ;  /* 0x000000160b00720c */ /* 0x000fda0003f06270 */
[----:B------:R-:W-:Y:S05]  /*2a50*/  @P0 BREAK.RELIABLE B0 ;  /* 0x0000000000000942 */ /* 0x000fea0003800100 */
[----:B------:R-:W-:Y:S05]  /*2a60*/  @P0 BRA `(.L_x_1) ;  /* 0x0000001c00f40947 */ /* 0x000fea0003800000 */
[----:B------:R-:W-:Y:S01]  /*2a70*/  IMAD.IADD R9, R22, 0x1, -R11 ;  /* 0x0000000116097824 */ /* 0x000fe200078e0a0b */
[----:B------:R-:W-:Y:S01]  /*2a80*/  BSSY.RECONVERGENT B2, `(.L_x_61) ;  /* 0x000006f000027945 */ /* 0x000fe20003800200 */
[----:B------:R-:W-:Y:S02]  /*2a90*/  IMAD.IADD R22, R11, 0x1, -R22 ;  /* 0x000000010b167824 */ /* 0x000fe400078e0a16 */
[----:B------:R-:W-:Y:S01]  /*2aa0*/  IMAD.MOV.U32 R32, RZ, RZ, RZ ;  /* 0x000000ffff207224 */ /* 0x000fe200078e00ff */
[----:B------:R-:W-:Y:S02]  /*2ab0*/  LOP3.LUT R10, R9, 0xf, RZ, 0xc0, !PT ;  /* 0x0000000f090a7812 */ /* 0x000fe400078ec0ff */
[----:B------:R-:W-:Y:S02]  /*2ac0*/  ISETP.GT.U32.AND P1, PT, R22, -0x10, PT ;  /* 0xfffffff01600780c */ /* 0x000fe40003f24070 */
[----:B------:R-:W-:-:S11]  /*2ad0*/  ISETP.NE.AND P0, PT, R10, RZ, PT ;  /* 0x000000ff0a00720c */ /* 0x000fd60003f05270 */
[----:B------:R-:W-:Y:S05]  /*2ae0*/  @P1 BRA `(.L_x_62) ;  /* 0x0000000400a01947 */ /* 0x000fea0003800000 */
[----:B------:R-:W-:Y:S01]  /*2af0*/  LOP3.LUT R29, R9, 0xfffffff0, RZ, 0xc0, !PT ;  /* 0xfffffff0091d7812 */ /* 0x000fe200078ec0ff */
[----:B------:R-:W-:Y:S02]  /*2b00*/  IMAD.MOV.U32 R32, RZ, RZ, RZ ;  /* 0x000000ffff207224 */ /* 0x000fe400078e00ff */
[----:B------:R-:W-:-:S07]  /*2b10*/  IMAD.MOV.U32 R4, RZ, RZ, RZ ;  /* 0x000000ffff047224 */ /* 0x000fce00078e00ff */
.L_x_63:
[----:B-1----:R-:W-:-:S05]  /*2b20*/  IMAD.WIDE R22, R11, 0x4, R20 ;  /* 0x000000040b167825 */ /* 0x002fca00078e0214 */
[----:B------:R-:W2:Y:S04]  /*2b30*/  LDG.E R35, desc[UR4][R22.64] ;  /* 0x0000000416237981 */ /* 0x000ea8000c1e1900 */
[----:B------:R-:W3:Y:S04]  /*2b40*/  LDG.E R27, desc[UR4][R22.64+0x4] ;  /* 0x00000404161b7981 */ /* 0x000ee8000c1e1900 */
[----:B------:R-:W4:Y:S04]  /*2b50*/  LDG.E R37, desc[UR4][R22.64+0x8] ;  /* 0x0000080416257981 */ /* 0x000f28000c1e1900 */
[----:B------:R-:W5:Y:S04]  /*2b60*/  LDG.E R31, desc[UR4][R22.64+0xc] ;  /* 0x00000c04161f7981 */ /* 0x000f68000c1e1900 */
[----:B------:R-:W5:Y:S04]  /*2b70*/  LDG.E R24, desc[UR4][R22.64+0x10] ;  /* 0x0000100416187981 */ /* 0x000f68000c1e1900 */
[----:B------:R-:W5:Y:S01]  /*2b80*/  LDG.E R25, desc[UR4][R22.64+0x14] ;  /* 0x0000140416197981 */ /* 0x000f62000c1e1900 */
[----:B--2---:R-:W-:-:S06]  /*2b90*/  IMAD.WIDE R34, R35, 0x4, R16 ;  /* 0x0000000423227825 */ /* 0x004fcc00078e0210 */
[----:B------:R-:W2:Y:S01]  /*2ba0*/  LDG.E R34, desc[UR4][R34.64] ;  /* 0x0000000422227981 */ /* 0x000ea2000c1e1900 */
[----:B---3--:R-:W-:-:S04]  /*2bb0*/  IMAD.WIDE R26, R27, 0x4, R16 ;  /* 0x000000041b1a7825 */ /* 0x008fc800078e0210 */
[--C-:B----4-:R-:W-:Y:S01]  /*2bc0*/  IMAD.WIDE R36, R37, 0x4, R16.reuse ;  /* 0x0000000425247825 */ /* 0x110fe200078e0210 */
[----:B------:R1:W3:Y:S04]  /*2bd0*/  LDG.E R35, desc[UR4][R26.64] ;  /* 0x000000041a237981 */ /* 0x0002e8000c1e1900 */
[----:B------:R-:W4:Y:S01]  /*2be0*/  LDG.E R33, desc[UR4][R36.64] ;  /* 0x0000000424217981 */ /* 0x000f22000c1e1900 */
[----:B-----5:R-:W-:-:S06]  /*2bf0*/  IMAD.WIDE R30, R31, 0x4, R16 ;  /* 0x000000041f1e7825 */ /* 0x020fcc00078e0210 */
[----:B------:R5:W5:Y:S01]  /*2c00*/  LDG.E R30, desc[UR4][R30.64] ;  /* 0x000000041e1e7981 */ /* 0x000b62000c1e1900 */
[----:B-1----:R-:W-:-:S03]  /*2c10*/  IMAD.WIDE R26, R24, 0x4, R16 ;  /* 0x00000004181a7825 */ /* 0x002fc600078e0210 */
[----:B------:R-:W5:Y:S01]  /*2c20*/  LDG.E R37, desc[UR4][R22.64+0x30] ;  /* 0x0000300416257981 */ /* 0x000f62000c1e1900 */
[----:B------:R-:W-:-:S03]  /*2c30*/  IMAD.WIDE R24, R25, 0x4, R16 ;  /* 0x0000000419187825 */ /* 0x000fc600078e0210 */
[----:B------:R-:W5:Y:S04]  /*2c40*/  LDG.E R28, desc[UR4][R26.64] ;  /* 0x000000041a1c7981 */ /* 0x000f68000c1e1900 */
[----:B------:R1:W5:Y:S04]  /*2c50*/  LDG.E R24, desc[UR4][R24.64] ;  /* 0x0000000418187981 */ /* 0x000368000c1e1900 */
[----:B------:R-:W5:Y:S04]  /*2c60*/  LDG.E R26, desc[UR4][R22.64+0x20] ;  /* 0x00002004161a7981 */ /* 0x000f68000c1e1900 */
[----:B------:R-:W5:Y:S01]  /*2c70*/  LDG.E R27, desc[UR4][R22.64+0x2c] ;  /* 0x00002c04161b7981 */ /* 0x000f62000c1e1900 */
[----:B--2---:R-:W-:-:S03]  /*2c80*/  ISETP.NE.AND P1, PT, R34, RZ, PT ;  /* 0x000000ff2200720c */ /* 0x004fc60003f25270 */
[----:B------:R-:W2:Y:S01]  /*2c90*/  LDG.E R34, desc[UR4][R22.64+0x18] ;  /* 0x0000180416227981 */ /* 0x000ea2000c1e1900 */
[----:B---3--:R-:W-:Y:S01]  /*2ca0*/  ISETP.NE.AND P2, PT, R35, RZ, PT ;  /* 0x000000ff2300720c */ /* 0x008fe20003f45270 */
[----:B------:R-:W-:-:S08]  /*2cb0*/  VIADD R35, R32, 0x1 ;  /* 0x0000000120237836 */ /* 0x000fd00000000000 */
[----:B------:R-:W-:Y:S01]  /*2cc0*/  @P1 IMAD.MOV R35, RZ, RZ, R32 ;  /* 0x000000ffff231224 */ /* 0x000fe200078e0220 */
[----:B----4-:R-:W-:Y:S01]  /*2cd0*/  ISETP.NE.AND P1, PT, R33, RZ, PT ;  /* 0x000000ff2100720c */ /* 0x010fe20003f25270 */
[----:B------:R-:W3:Y:S02]  /*2ce0*/  LDG.E R32, desc[UR4][R22.64+0x1c] ;  /* 0x00001c0416207981 */ /* 0x000ee4000c1e1900 */
[----:B-----5:R-:W-:Y:S02]  /*2cf0*/  VIADD R31, R35, 0x1 ;  /* 0x00000001231f7836 */ /* 0x020fe40000000000 */
[----:B------:R-:W4:Y:S01]  /*2d00*/  LDG.E R33, desc[UR4][R22.64+0x28] ;  /* 0x0000280416217981 */ /* 0x000f22000c1e1900 */
[----:B------:R-:W-:-:S03]  /*2d10*/  @P2 IMAD.MOV R31, RZ, RZ, R35 ;  /* 0x000000ffff1f2224 */ /* 0x000fc600078e0223 */
[----:B------:R-:W5:Y:S01]  /*2d20*/  LDG.E R35, desc[UR4][R22.64+0x24] ;  /* 0x0000240416237981 */ /* 0x000f62000c1e1900 */
[----:B-1----:R-:W-:-:S03]  /*2d30*/  VIADD R25, R31, 0x1 ;  /* 0x000000011f197836 */ /* 0x002fc60000000000 */
[----:B------:R-:W-:Y:S02]  /*2d40*/  @P1 IMAD.MOV R25, RZ, RZ, R31 ;  /* 0x000000ffff191224 */ /* 0x000fe400078e021f */
[----:B------:R-:W5:Y:S01]  /*2d50*/  LDG.E R31, desc[UR4][R22.64+0x34] ;  /* 0x00003404161f7981 */ /* 0x000f62000c1e1900 */
[----:B------:R-:W-:Y:S02]  /*2d60*/  ISETP.NE.AND P2, PT, R30, RZ, PT ;  /* 0x000000ff1e00720c */ /* 0x000fe40003f45270 */
[----:B------:R-:W-:Y:S01]  /*2d70*/  ISETP.NE.AND P1, PT, R28, RZ, PT ;  /* 0x000000ff1c00720c */ /* 0x000fe20003f25270 */
[----:B------:R-:W-:-:S10]  /*2d80*/  VIADD R30, R25, 0x1 ;  /* 0x00000001191e7836 */ /* 0x000fd40000000000 */
[----:B------:R-:W-:Y:S01]  /*2d90*/  @P2 IMAD.MOV R30, RZ, RZ, R25 ;  /* 0x000000ffff1e2224 */ /* 0x000fe200078e0219 */
[----:B------:R-:W-:-:S03]  /*2da0*/  ISETP.NE.AND P2, PT, R24, RZ, PT ;  /* 0x000000ff1800720c */ /* 0x000fc60003f45270 */
[----:B------:R-:W-:Y:S02]  /*2db0*/  VIADD R24, R30, 0x1 ;  /* 0x000000011e187836 */ /* 0x000fe40000000000 */
[----:B------:R-:W-:-:S04]  /*2dc0*/  @P1 IMAD.MOV R24, RZ, RZ, R30 ;  /* 0x000000ffff181224 */ /* 0x000fc800078e021e */
[----:B------:R-:W-:-:S04]  /*2dd0*/  VIADD R28, R24, 0x1 ;  /* 0x00000001181c7836 */ /* 0x000fc80000000000 */
[----:B------:R-:W-:Y:S02]  /*2de0*/  @P2 IMAD.MOV R28, RZ, RZ, R24 ;  /* 0x000000ffff1c2224 */ /* 0x000fe400078e0218 */
[----:B--2---:R-:W-:-:S05]  /*2df0*/  IMAD.WIDE R24, R34, 0x4, R16 ;  /* 0x0000000422187825 */ /* 0x004fca00078e0210 */
[----:B------:R3:W2:Y:S02]  /*2e00*/  LDG.E R30, desc[UR4][R24.64] ;  /* 0x00000004181e7981 */ /* 0x0006a4000c1e1900 */
[----:B---3--:R-:W-:-:S05]  /*2e10*/  IMAD.WIDE R24, R32, 0x4, R16 ;  /* 0x0000000420187825 */ /* 0x008fca00078e0210 */
[----:B------:R1:W3:Y:S02]  /*2e20*/  LDG.E R32, desc[UR4][R24.64] ;  /* 0x0000000418207981 */ /* 0x0002e4000c1e1900 */
[----:B-1----:R-:W-:-:S04]  /*2e30*/  IMAD.WIDE R24, R26, 0x4, R16 ;  /* 0x000000041a187825 */ /* 0x002fc800078e0210 */
[--C-:B------:R-:W-:Y:S01]  /*2e40*/  IMAD.WIDE R26, R27, 0x4, R16.reuse ;  /* 0x000000041b1a7825 */ /* 0x100fe200078e0210 */
[----:B------:R4:W3:Y:S03]  /*2e50*/  LDG.E R36, desc[UR4][R24.64] ;  /* 0x0000000418247981 */ /* 0x0008e6000c1e1900 */
[--C-:B----4-:R-:W-:Y:S02]  /*2e60*/  IMAD.WIDE R24, R33, 0x4, R16.reuse ;  /* 0x0000000421187825 */ /* 0x110fe400078e0210 */
[----:B------:R5:W4:Y:S02]  /*2e70*/  LDG.E R33, desc[UR4][R26.64] ;  /* 0x000000041a217981 */ /* 0x000b24000c1e1900 */
[--C-:B-----5:R-:W-:Y:S02]  /*2e80*/  IMAD.WIDE R26, R31, 0x4, R16.reuse ;  /* 0x000000041f1a7825 */ /* 0x120fe400078e0210 */
[----:B------:R-:W5:Y:S02]  /*2e90*/  LDG.E R31, desc[UR4][R22.64+0x38] ;  /* 0x00003804161f7981 */ /* 0x000f64000c1e1900 */
[----:B------:R-:W-:-:S02]  /*2ea0*/  IMAD.WIDE R34, R35, 0x4, R16 ;  /* 0x0000000423227825 */ /* 0x000fc400078e0210 */
[----:B------:R-:W4:Y:S04]  /*2eb0*/  LDG.E R26, desc[UR4][R26.64] ;  /* 0x000000041a1a7981 */ /* 0x000f28000c1e1900 */
[----:B------:R-:W4:Y:S04]  /*2ec0*/  LDG.E R35, desc[UR4][R34.64] ;  /* 0x0000000422237981 */ /* 0x000f28000c1e1900 */
[----:B------:R-:W3:Y:S04]  /*2ed0*/  LDG.E R23, desc[UR4][R22.64+0x3c] ;  /* 0x00003c0416177981 */ /* 0x000ee8000c1e1900 */
[----:B------:R1:W4:Y:S02]  /*2ee0*/  LDG.E R34, desc[UR4][R24.64] ;  /* 0x0000000418227981 */ /* 0x000324000c1e1900 */
[----:B-1----:R-:W-:-:S05]  /*2ef0*/  IMAD.WIDE R24, R37, 0x4, R16 ;  /* 0x0000000425187825 */ /* 0x002fca00078e0210 */
[----:B------:R5:W4:Y:S01]  /*2f00*/  LDG.E R37, desc[UR4][R24.64] ;  /* 0x0000000418257981 */ /* 0x000b22000c1e1900 */
[----:B--2---:R-:W-:Y:S01]  /*2f10*/  ISETP.NE.AND P1, PT, R30, RZ, PT ;  /* 0x000000ff1e00720c */ /* 0x004fe20003f25270 */
[----:B-----5:R-:W-:-:S06]  /*2f20*/  IMAD.WIDE R24, R31, 0x4, R16 ;  /* 0x000000041f187825 */ /* 0x020fcc00078e0210 */
[----:B------:R-:W2:Y:S01]  /*2f30*/  LDG.E R24, desc[UR4][R24.64] ;  /* 0x0000000418187981 */ /* 0x000ea2000c1e1900 */
[----:B---3--:R-:W-:-:S06]  /*2f40*/  IMAD.WIDE R30, R23, 0x4, R16 ;  /* 0x00000004171e7825 */ /* 0x008fcc00078e0210 */
[----:B------:R-:W3:Y:S01]  /*2f50*/  LDG.E R30, desc[UR4][R30.64] ;  /* 0x000000041e1e7981 */ /* 0x000ee2000c1e1900 */
[----:B------:R-:W-:Y:S01]  /*2f60*/  ISETP.NE.AND P2, PT, R32, RZ, PT ;  /* 0x000000ff2000720c */ /* 0x000fe20003f45270 */
[----:B------:R-:W-:Y:S02]  /*2f70*/  VIADD R32, R28, 0x1 ;  /* 0x000000011c207836 */ /* 0x000fe40000000000 */
[----:B------:R-:W-:Y:S01]  /*2f80*/  @P1 IMAD.MOV R32, RZ, RZ, R28 ;  /* 0x000000ffff201224 */ /* 0x000fe200078e021c */
[----:B------:R-:W-:-:S03]  /*2f90*/  ISETP.NE.AND P1, PT, R36, RZ, PT ;  /* 0x000000ff2400720c */ /* 0x000fc60003f25270 */
[----:B------:R-:W-:-:S06]  /*2fa0*/  VIADD R27, R32, 0x1 ;  /* 0x00000001201b7836 */ /* 0x000fcc0000000000 */
[----:B------:R-:W-:Y:S01]  /*2fb0*/  @P2 IMAD.MOV R27, RZ, RZ, R32 ;  /* 0x000000ffff1b2224 */ /* 0x000fe200078e0220 */
[----:B----4-:R-:W-:-:S03]  /*2fc0*/  ISETP.NE.AND P2, PT, R35, RZ, PT ;  /* 0x000000ff2300720c */ /* 0x010fc60003f45270 */
[----:B------:R-:W-:Y:S02]  /*2fd0*/  VIADD R22, R27, 0x1 ;  /* 0x000000011b167836 */ /* 0x000fe40000000000 */
[----:B------:R-:W-:Y:S01]  /*2fe0*/  @P1 IMAD.MOV R22, RZ, RZ, R27 ;  /* 0x000000ffff161224 */ /* 0x000fe200078e021b */
[----:B------:R-:W-:-:S03]  /*2ff0*/  ISETP.NE.AND P1, PT, R34, RZ, PT ;  /* 0x000000ff2200720c */ /* 0x000fc60003f25270 */
[----:B------:R-:W-:-:S04]  /*3000*/  VIADD R23, R22, 0x1 ;  /* 0x0000000116177836 */ /* 0x000fc80000000000 */
[----:B------:R-:W-:Y:S01]  /*3010*/  @P2 IMAD.MOV R23, RZ, RZ, R22 ;  /* 0x000000ffff172224 */ /* 0x000fe200078e0216 */
[----:B------:R-:W-:-:S03]  /*3020*/  ISETP.NE.AND P2, PT, R33, RZ, PT ;  /* 0x000000ff2100720c */ /* 0x000fc60003f45270 */
[----:B------:R-:W-:Y:S02]  /*3030*/  VIADD R22, R23, 0x1 ;  /* 0x0000000117167836 */ /* 0x000fe40000000000 */
[----:B------:R-:W-:Y:S01]  /*3040*/  @P1 IMAD.MOV R22, RZ, RZ, R23 ;  /* 0x000000ffff161224 */ /* 0x000fe200078e0217 */
[----:B------:R-:W-:-:S03]  /*3050*/  ISETP.NE.AND P1, PT, R37, RZ, PT ;  /* 0x000000ff2500720c */ /* 0x000fc60003f25270 */
[----:B------:R-:W-:-:S04]  /*3060*/  VIADD R23, R22, 0x1 ;  /* 0x0000000116177836 */ /* 0x000fc80000000000 */
[----:B------:R-:W-:Y:S01]  /*3070*/  @P2 IMAD.MOV R23, RZ, RZ, R22 ;  /* 0x000000ffff172224 */ /* 0x000fe200078e0216 */
[----:B------:R-:W-:-:S03]  /*3080*/  ISETP.NE.AND P2, PT, R26, RZ, PT ;  /* 0x000000ff1a00720c */ /* 0x000fc60003f45270 */
[----:B------:R-:W-:Y:S02]  /*3090*/  VIADD R22, R23, 0x1 ;  /* 0x0000000117167836 */ /* 0x000fe40000000000 */
[----:B------:R-:W-:Y:S02]  /*30a0*/  @P1 IMAD.MOV R22, RZ, RZ, R23 ;  /* 0x000000ffff161224 */ /* 0x000fe400078e0217 */
[----:B------:R-:W-:Y:S02]  /*30b0*/  VIADD R4, R4, 0x10 ;  /* 0x0000001004047836 */ /* 0x000fe40000000000 */
[----:B------:R-:W-:-:S04]  /*30c0*/  VIADD R23, R22, 0x1 ;  /* 0x0000000116177836 */ /* 0x000fc80000000000 */
[----:B------:R-:W-:-:S04]  /*30d0*/  @P2 IMAD.MOV R23, RZ, RZ, R22 ;  /* 0x000000ffff172224 */ /* 0x000fc800078e0216 */
[----:B------:R-:W-:Y:S02]  /*30e0*/  VIADD R22, R23, 0x1 ;  /* 0x0000000117167836 */ /* 0x000fe40000000000 */
[----:B------:R-:W-:Y:S01]  /*30f0*/  VIADD R11, R11, 0x10 ;  /* 0x000000100b0b7836 */ /* 0x000fe20000000000 */
[----:B--2---:R-:W-:-:S13]  /*3100*/  ISETP.NE.AND P1, PT, R24, RZ, PT ;  /* 0x000000ff1800720c */ /* 0x004fda0003f25270 */
[----:B------:R-:W-:Y:S01]  /*3110*/  @P1 IMAD.MOV R22, RZ, RZ, R23 ;  /* 0x000000ffff161224 */ /* 0x000fe200078e0217 */
[----:B------:R-:W-:Y:S02]  /*3120*/  ISETP.NE.AND P1, PT, R4, R29, PT ;  /* 0x0000001d0400720c */ /* 0x000fe40003f25270 */
[----:B---3--:R-:W-:Y:S01]  /*3130*/  ISETP.NE.AND P2, PT, R30, RZ, PT ;  /* 0x000000ff1e00720c */ /* 0x008fe20003f45270 */
[----:B------:R-:W-:-:S12]  /*3140*/  VIADD R32, R22, 0x1 ;  /* 0x0000000116207836 */ /* 0x000fd80000000000 */
[----:B------:R-:W-:Y:S01]  /*3150*/  @P2 IMAD.MOV R32, RZ, RZ, R22 ;  /* 0x000000ffff202224 */ /* 0x000fe200078e0216 */
[----:B------:R-:W-:Y:S06]  /*3160*/  @P1 BRA `(.L_x_63) ;  /* 0xfffffff8006c1947 */ /* 0x000fec000383ffff */
.L_x_62:
[----:B------:R-:W-:Y:S05]  /*3170*/  BSYNC.RECONVERGENT B2 ;  /* 0x0000000000027941 */ /* 0x000fea0003800200 */
.L_x_61:
[----:B------:R-:W-:Y:S04]  /*3180*/  BSSY.RECONVERGENT B2, `(.L_x_64) ;  /* 0x0000075000027945 */ /* 0x000fe80003800200 */
[----:B------:R-:W-:Y:S05]  /*3190*/  @!P0 BRA `(.L_x_65) ;  /* 0x0000000400cc8947 */ /* 0x000fea0003800000 */
[----:B------:R-:W-:Y:S01]  /*31a0*/  ISETP.GE.U32.AND P1, PT, R10, 0x8, PT ;  /* 0x000000080a00780c */ /* 0x000fe20003f26070 */
[----:B------:R-:W-:Y:S01]  /*31b0*/  BSSY.RECONVERGENT B3, `(.L_x_66) ;  /* 0x0000036000037945 */ /* 0x000fe20003800200 */
[----:B------:R-:W-:-:S04]  /*31c0*/  LOP3.LUT R4, R9, 0x7, RZ, 0xc0, !PT ;  /* 0x0000000709047812 */ /* 0x000fc800078ec0ff */
[----:B------:R-:W-:-:S07]  /*31d0*/  ISETP.NE.AND P0, PT, R4, RZ, PT ;  /* 0x000000ff0400720c */ /* 0x000fce0003f05270 */
[----:B------:R-:W-:Y:S06]  /*31e0*/  @!P1 BRA `(.L_x_67) ;  /* 0x0000000000c89947 */ /* 0x000fec0003800000 */
[----:B------:R-:W-:-:S05]  /*31f0*/  IMAD.WIDE R36, R11, 0x4, R20 ;  /* 0x000000040b247825 */ /* 0x000fca00078e0214 */
[----:B------:R-:W2:Y:S04]  /*3200*/  LDG.E R25, desc[UR4][R36.64] ;  /* 0x0000000424197981 */ /* 0x000ea8000c1e1900 */
[----:B------:R-:W3:Y:S04]  /*3210*/  LDG.E R27, desc[UR4][R36.64+0x4] ;  /* 0x00000404241b7981 */ /* 0x000ee8000c1e1900 */
[----:B------:R-:W4:Y:S04]  /*3220*/  LDG.E R29, desc[UR4][R36.64+0x8] ;  /* 0x00000804241d7981 */ /* 0x000f28000c1e1900 */
[----:B------:R-:W5:Y:S04]  /*3230*/  LDG.E R31, desc[UR4][R36.64+0xc] ;  /* 0x00000c04241f7981 */ /* 0x000f68000c1e1900 */
[----:B------:R-:W5:Y:S04]  /*3240*/  LDG.E R35, desc[UR4][R36.64+0x10] ;  /* 0x0000100424237981 */ /* 0x000f68000c1e1900 */
[----:B------:R-:W5:Y:S04]  /*3250*/  LDG.E R10, desc[UR4][R36.64+0x14] ;  /* 0x00001404240a7981 */ /* 0x000f68000c1e1900 */
[----:B-1----:R-:W5:Y:S04]  /*3260*/  LDG.E R23, desc[UR4][R36.64+0x18] ;  /* 0x0000180424177981 */ /* 0x002f68000c1e1900 */
[----:B------:R1:W5:Y:S01]  /*3270*/  LDG.E R33, desc[UR4][R36.64+0x1c] ;  /* 0x00001c0424217981 */ /* 0x000362000c1e1900 */
[----:B--2---:R-:W-:-:S04]  /*3280*/  IMAD.WIDE R24, R25, 0x4, R16 ;  /* 0x0000000419187825 */ /* 0x004fc800078e0210 */
[--C-:B---3--:R-:W-:Y:S02]  /*3290*/  IMAD.WIDE R26, R27, 0x4, R16.reuse ;  /* 0x000000041b1a7825 */ /* 0x108fe400078e0210 */
[----:B------:R-:W2:Y:S04]  /*32a0*/  LDG.E R24, desc[UR4][R24.64] ;  /* 0x0000000418187981 */ /* 0x000ea8000c1e1900 */
[----:B------:R-:W3:Y:S01]  /*32b0*/  LDG.E R26, desc[UR4][R26.64] ;  /* 0x000000041a1a7981 */ /* 0x000ee2000c1e1900 */
[----:B----4-:R-:W-:-:S04]  /*32c0*/  IMAD.WIDE R28, R29, 0x4, R16 ;  /* 0x000000041d1c7825 */ /* 0x010fc800078e0210 */
[--C-:B-----5:R-:W-:Y:S02]  /*32d0*/  IMAD.WIDE R30, R31, 0x4, R16.reuse ;  /* 0x000000041f1e7825 */ /* 0x120fe400078e0210 */
[----:B------:R-:W4:Y:S04]  /*32e0*/  LDG.E R28, desc[UR4][R28.64] ;  /* 0x000000041c1c7981 */ /* 0x000f28000c1e1900 */
[----:B------:R-:W5:Y:S01]  /*32f0*/  LDG.E R30, desc[UR4][R30.64] ;  /* 0x000000041e1e7981 */ /* 0x000f62000c1e1900 */
[----:B------:R-:W-:-:S04]  /*3300*/  IMAD.WIDE R34, R35, 0x4, R16 ;  /* 0x0000000423227825 */ /* 0x000fc800078e0210 */
[--C-:B-1----:R-:W-:Y:S02]  /*3310*/  IMAD.WIDE R36, R10, 0x4, R16.reuse ;  /* 0x000000040a247825 */ /* 0x102fe400078e0210 */
[----:B------:R-:W5:Y:S04]  /*3320*/  LDG.E R34, desc[UR4][R34.64] ;  /* 0x0000000422227981 */ /* 0x000f68000c1e1900 */
[----:B------:R-:W5:Y:S01]  /*3330*/  LDG.E R36, desc[UR4][R36.64] ;  /* 0x0000000424247981 */ /* 0x000f62000c1e1900 */
[----:B------:R-:W-:-:S05]  /*3340*/  IMAD.WIDE R22, R23, 0x4, R16 ;  /* 0x0000000417167825 */ /* 0x000fca00078e0210 */
[----:B------:R1:W5:Y:S02]  /*3350*/  LDG.E R25, desc[UR4][R22.64] ;  /* 0x0000000416197981 */ /* 0x000364000c1e1900 */
[----:B-1----:R-:W-:-:S05]  /*3360*/  IMAD.WIDE R22, R33, 0x4, R16 ;  /* 0x0000000421167825 */ /* 0x002fca00078e0210 */
[----:B------:R1:W5:Y:S01]  /*3370*/  LDG.E R27, desc[UR4][R22.64] ;  /* 0x00000004161b7981 */ /* 0x000362000c1e1900 */
[----:B------:R-:W-:Y:S02]  /*3380*/  VIADD R10, R32, 0x1 ;  /* 0x00000001200a7836 */ /* 0x000fe40000000000 */
[----:B------:R-:W-:Y:S01]  /*3390*/  VIADD R11, R11, 0x8 ;  /* 0x000000080b0b7836 */ /* 0x000fe20000000000 */
[----:B--2---:R-:W-:Y:S02]  /*33a0*/  ISETP.NE.AND P1, PT, R24, RZ, PT ;  /* 0x000000ff1800720c */ /* 0x004fe40003f25270 */
[----:B---3--:R-:W-:-:S11]  /*33b0*/  ISETP.NE.AND P2, PT, R26, RZ, PT ;  /* 0x000000ff1a00720c */ /* 0x008fd60003f45270 */
[----:B------:R-:W-:Y:S01]  /*33c0*/  @P1 IMAD.MOV R10, RZ, RZ, R32 ;  /* 0x000000ffff0a1224 */ /* 0x000fe200078e0220 */
[----:B----4-:R-:W-:-:S03]  /*33d0*/  ISETP.NE.AND P1, PT, R28, RZ, PT ;  /* 0x000000ff1c00720c */ /* 0x010fc60003f25270 */
[----:B------:R-:W-:Y:S02]  /*33e0*/  VIADD R24, R10, 0x1 ;  /* 0x000000010a187836 */ /* 0x000fe40000000000 */
[----:B------:R-:W-:Y:S01]  /*33f0*/  @P2 IMAD.MOV R24, RZ, RZ, R10 ;  /* 0x000000ffff182224 */ /* 0x000fe200078e020a */
[----:B-----5:R-:W-:-:S03]  /*3400*/  ISETP.NE.AND P2, PT, R30, RZ, PT ;  /* 0x000000ff1e00720c */ /* 0x020fc60003f45270 */
[----:B------:R-:W-:-:S04]  /*3410*/  VIADD R10, R24, 0x1 ;  /* 0x00000001180a7836 */ /* 0x000fc80000000000 */
[----:B------:R-:W-:Y:S01]  /*3420*/  @P1 IMAD.MOV R10, RZ, RZ, R24 ;  /* 0x000000ffff0a1224 */ /* 0x000fe200078e0218 */
[----:B------:R-:W-:-:S03]  /*3430*/  ISETP.NE.AND P1, PT, R34, RZ, PT ;  /* 0x000000ff2200720c */ /* 0x000fc60003f25270 */
[----:B-1----:R-:W-:Y:S02]  /*3440*/  VIADD R22, R10, 0x1 ;  /* 0x000000010a167836 */ /* 0x002fe40000000000 */
        /* <DEDUP_REMOVED lines=9> */
[----:B------:R-:W-:-:S04]  /*34e0*/  @P1 IMAD.MOV R10, RZ, RZ, R22 ;  /* 0x000000ffff0a1224 */ /* 0x000fc800078e0216 */
[----:B------:R-:W-:Y:S02]  /*34f0*/  VIADD R32, R10, 0x1 ;  /* 0x000000010a207836 */ /* 0x000fe40000000000 */
[----:B------:R-:W-:-:S07]  /*3500*/  @P2 IMAD.MOV R32, RZ, RZ, R10 ;  /* 0x000000ffff202224 */ /* 0x000fce00078e020a */
.L_x_67:
[----:B------:R-:W-:Y:S05]  /*3510*/  BSYNC.RECONVERGENT B3 ;  /* 0x0000000000037941 */ /* 0x000fea0003800200 */
.L_x_66:
[----:B------:R-:W-:Y:S05]  /*3520*/  @!P0 BRA `(.L_x_65) ;  /* 0x0000000000e88947 */ /* 0x000fea0003800000 */
[----:B------:R-:W-:Y:S01]  /*3530*/  ISETP.GE.U32.AND P0, PT, R4, 0x4, PT ;  /* 0x000000040400780c */ /* 0x000fe20003f06070 */
[----:B------:R-:W-:Y:S01]  /*3540*/  BSSY.RECONVERGENT B3, `(.L_x_68) ;  /* 0x000001e000037945 */ /* 0x000fe20003800200 */
[----:B------:R-:W-:-:S04]  /*3550*/  LOP3.LUT R9, R9, 0x3, RZ, 0xc0, !PT ;  /* 0x0000000309097812 */ /* 0x000fc800078ec0ff */
[----:B------:R-:W-:-:S07]  /*3560*/  ISETP.NE.AND P1, PT, R9, RZ, PT ;  /* 0x000000ff0900720c */ /* 0x000fce0003f25270 */
[----:B------:R-:W-:Y:S06]  /*3570*/  @!P0 BRA `(.L_x_69) ;  /* 0x0000000000688947 */ /* 0x000fec0003800000 */
[----:B-1----:R-:W-:-:S05]  /*3580*/  IMAD.WIDE R22, R11, 0x4, R20 ;  /* 0x000000040b167825 */ /* 0x002fca00078e0214 */
[----:B------:R-:W2:Y:S04]  /*3590*/  LDG.E R27, desc[UR4][R22.64] ;  /* 0x00000004161b7981 */ /* 0x000ea8000c1e1900 */
[----:B------:R-:W3:Y:S04]  /*35a0*/  LDG.E R29, desc[UR4][R22.64+0x4] ;  /* 0x00000404161d7981 */ /* 0x000ee8000c1e1900 */
[----:B------:R-:W4:Y:S04]  /*35b0*/  LDG.E R31, desc[UR4][R22.64+0x8] ;  /* 0x00000804161f7981 */ /* 0x000f28000c1e1900 */
[----:B------:R-:W5:Y:S01]  /*35c0*/  LDG.E R25, desc[UR4][R22.64+0xc] ;  /* 0x00000c0416197981 */ /* 0x000f62000c1e1900 */
[----:B--2---:R-:W-:-:S04]  /*35d0*/  IMAD.WIDE R26, R27, 0x4, R16 ;  /* 0x000000041b1a7825 */ /* 0x004fc800078e0210 */
[--C-:B---3--:R-:W-:Y:S02]  /*35e0*/  IMAD.WIDE R28, R29, 0x4, R16.reuse ;  /* 0x000000041d1c7825 */ /* 0x108fe400078e0210 */
[----:B------:R-:W2:Y:S04]  /*35f0*/  LDG.E R26, desc[UR4][R26.64] ;  /* 0x000000041a1a7981 */ /* 0x000ea8000c1e1900 */
[----:B------:R-:W3:Y:S01]  /*3600*/  LDG.E R28, desc[UR4][R28.64] ;  /* 0x000000041c1c7981 */ /* 0x000ee2000c1e1900 */
[----:B----4-:R-:W-:-:S04]  /*3610*/  IMAD.WIDE R30, R31, 0x4, R16 ;  /* 0x000000041f1e7825 */ /* 0x010fc800078e0210 */
[----:B-----5:R-:W-:Y:S02]  /*3620*/  IMAD.WIDE R24, R25, 0x4, R16 ;  /* 0x0000000419187825 */ /* 0x020fe400078e0210 */
[----:B------:R-:W4:Y:S04]  /*3630*/  LDG.E R30, desc[UR4][R30.64] ;  /* 0x000000041e1e7981 */ /* 0x000f28000c1e1900 */
[----:B------:R-:W5:Y:S01]  /*3640*/  LDG.E R24, desc[UR4][R24.64] ;  /* 0x0000000418187981 */ /* 0x000f62000c1e1900 */
[----:B------:R-:W-:Y:S02]  /*3650*/  VIADD R4, R32, 0x1 ;  /* 0x0000000120047836 */ /* 0x000fe40000000000 */
[----:B------:R-:W-:Y:S01]  /*3660*/  VIADD R11, R11, 0x4 ;  /* 0x000000040b0b7836 */ /* 0x000fe20000000000 */
[----:B--2---:R-:W-:-:S02]  /*3670*/  ISETP.NE.AND P0, PT, R26, RZ, PT ;  /* 0x000000ff1a00720c */ /* 0x004fc40003f05270 */
[----:B---3--:R-:W-:-:S11]  /*3680*/  ISETP.NE.AND P2, PT, R28, RZ, PT ;  /* 0x000000ff1c00720c */ /* 0x008fd60003f45270 */
[----:B------:R-:W-:Y:S01]  /*3690*/  @P0 IMAD.MOV R4, RZ, RZ, R32 ;  /* 0x000000ffff040224 */ /* 0x000fe200078e0220 */
[----:B----4-:R-:W-:-:S03]  /*36a0*/  ISETP.NE.AND P0, PT, R30, RZ, PT ;  /* 0x000000ff1e00720c */ /* 0x010fc60003f05270 */
[----:B------:R-:W-:Y:S02]  /*36b0*/  VIADD R10, R4, 0x1 ;  /* 0x00000001040a7836 */ /* 0x000fe40000000000 */
[----:B------:R-:W-:Y:S01]  /*36c0*/  @P2 IMAD.MOV R10, RZ, RZ, R4 ;  /* 0x000000ffff0a2224 */ /* 0x000fe200078e0204 */
[----:B-----5:R-:W-:-:S03]  /*36d0*/  ISETP.NE.AND P2, PT, R24, RZ, PT ;  /* 0x000000ff1800720c */ /* 0x020fc60003f45270 */
[----:B------:R-:W-:-:S04]  /*36e0*/  VIADD R4, R10, 0x1 ;  /* 0x000000010a047836 */ /* 0x000fc80000000000 */
[----:B------:R-:W-:-:S04]  /*36f0*/  @P0 IMAD.MOV R4, RZ, RZ, R10 ;  /* 0x000000ffff040224 */ /* 0x000fc800078e020a */
[----:B------:R-:W-:Y:S02]  /*3700*/  VIADD R32, R4, 0x1 ;  /* 0x0000000104207836 */ /* 0x000fe40000000000 */
[----:B------:R-:W-:-:S07]  /*3710*/  @P2 IMAD.MOV R32, RZ, RZ, R4 ;  /* 0x000000ffff202224 */ /* 0x000fce00078e0204 */
.L_x_69:
[----:B------:R-:W-:Y:S05]  /*3720*/  BSYNC.RECONVERGENT B3 ;  /* 0x0000000000037941 */ /* 0x000fea0003800200 */
.L_x_68:
[----:B------:R-:W-:Y:S05]  /*3730*/  @!P1 BRA `(.L_x_65) ;  /* 0x0000000000649947 */ /* 0x000fea0003800000 */
[----:B------:R-:W-:-:S05]  /*3740*/  IMAD.WIDE R10, R11, 0x4, R20 ;  /* 0x000000040b0a7825 */ /* 0x000fca00078e0214 */
[----:B-1----:R-:W2:Y:S02]  /*3750*/  LDG.E R23, desc[UR4][R10.64] ;  /* 0x000000040a177981 */ /* 0x002ea4000c1e1900 */
[----:B--2---:R-:W-:-:S06]  /*3760*/  IMAD.WIDE R22, R23, 0x4, R16 ;  /* 0x0000000417167825 */ /* 0x004fcc00078e0210 */
[----:B------:R-:W2:Y:S01]  /*3770*/  LDG.E R22, desc[UR4][R22.64] ;  /* 0x0000000416167981 */ /* 0x000ea2000c1e1900 */
[----:B------:R-:W-:Y:S01]  /*3780*/  ISETP.NE.AND P1, PT, R9, 0x1, PT ;  /* 0x000000010900780c */ /* 0x000fe20003f25270 */
[----:B------:R-:W-:Y:S01]  /*3790*/  VIADD R4, R32, 0x1 ;  /* 0x0000000120047836 */ /* 0x000fe20000000000 */
[----:B--2---:R-:W-:-:S13]  /*37a0*/  ISETP.NE.AND P0, PT, R22, RZ, PT ;  /* 0x000000ff1600720c */ /* 0x004fda0003f05270 */
[----:B------:R-:W-:-:S04]  /*37b0*/  @P0 IMAD.MOV R4, RZ, RZ, R32 ;  /* 0x000000ffff040224 */ /* 0x000fc800078e0220 */
[----:B------:R-:W-:Y:S01]  /*37c0*/  IMAD.MOV.U32 R32, RZ, RZ, R4 ;  /* 0x000000ffff207224 */ /* 0x000fe200078e0004 */
[----:B------:R-:W-:Y:S06]  /*37d0*/  @!P1 BRA `(.L_x_65) ;  /* 0x00000000003c9947 */ /* 0x000fec0003800000 */
[----:B------:R-:W-:Y:S01]  /*37e0*/  ISETP.NE.AND P1, PT, R9, 0x2, PT ;  /* 0x000000020900780c */ /* 0x000fe20003f25270 */
[----:B------:R-:W2:-:S12]  /*37f0*/  LDG.E R23, desc[UR4][R10.64+0x4] ;  /* 0x000004040a177981 */ /* 0x000e98000c1e1900 */
[----:B------:R-:W3:Y:S01]  /*3800*/  @P1 LDG.E R25, desc[UR4][R10.64+0x8] ;  /* 0x000008040a191981 */ /* 0x000ee2000c1e1900 */
[----:B--2---:R-:W-:-:S06]  /*3810*/  IMAD.WIDE R22, R23, 0x4, R16 ;  /* 0x0000000417167825 */ /* 0x004fcc00078e0210 */
[----:B------:R-:W2:Y:S01]  /*3820*/  LDG.E R22, desc[UR4][R22.64] ;  /* 0x0000000416167981 */ /* 0x000ea2000c1e1900 */
[----:B---3--:R-:W-:-:S06]  /*3830*/  @P1 IMAD.WIDE R24, R25, 0x4, R16 ;  /* 0x0000000419181825 */ /* 0x008fcc00078e0210 */
[----:B------:R-:W3:Y:S01]  /*3840*/  @P1 LDG.E R24, desc[UR4][R24.64] ;  /* 0x0000000418181981 */ /* 0x000ee2000c1e1900 */
[----:B------:R-:W-:Y:S01]  /*3850*/  VIADD R4, R32, 0x1 ;  /* 0x0000000120047836 */ /* 0x000fe20000000000 */
[----:B--2---:R-:W-:Y:S02]  /*3860*/  ISETP.NE.AND P0, PT, R22, RZ, PT ;  /* 0x000000ff1600720c */ /* 0x004fe40003f05270 */
[----:B---3--:R-:W-:-:S11]  /*3870*/  ISETP.NE.AND P2, PT, R24, RZ, P1 ;  /* 0x000000ff1800720c */ /* 0x008fd60000f45270 */
[----:B------:R-:W-:-:S04]  /*3880*/  @P0 IMAD.MOV R4, RZ, RZ, R32 ;  /* 0x000000ffff040224 */ /* 0x000fc800078e0220 */
[----:B------:R-:W-:-:S04]  /*3890*/  IMAD.MOV.U32 R32, RZ, RZ, R4 ;  /* 0x000000ffff207224 */ /* 0x000fc800078e0004 */
[----:B------:R-:W-:Y:S02]  /*38a0*/  @P1 VIADD R4, R32, 0x1 ;  /* 0x0000000120041836 */ /* 0x000fe40000000000 */
[----:B------:R-:W-:-:S04]  /*38b0*/  @P2 IMAD.MOV R4, RZ, RZ, R32 ;  /* 0x000000ffff042224 */ /* 0x000fc800078e0220 */
[----:B------:R-:W-:-:S07]  /*38c0*/  @P1 IMAD.MOV.U32 R32, RZ, RZ, R4 ;  /* 0x000000ffff201224 */ /* 0x000fce00078e0004 */
.L_x_65:
[----:B------:R-:W-:Y:S05]  /*38d0*/  BSYNC.RECONVERGENT B2 ;  /* 0x0000000000027941 */ /* 0x000fea0003800200 */
.L_x_64:
[----:B------:R-:W-:-:S13]  /*38e0*/  ISETP.NE.AND P0, PT, R32, 0x1, PT ;  /* 0x000000012000780c */ /* 0x000fda0003f05270 */
[----:B------:R-:W-:Y:S05]  /*38f0*/  @P0 BREAK.RELIABLE B0 ;  /* 0x0000000000000942 */ /* 0x000fea0003800100 */
[----:B------:R-:W-:Y:S05]  /*3900*/  @P0 BRA `(.L_x_1) ;  /* 0x00000010004c0947 */ /* 0x000fea0003800000 */
[----:B------:R-:W-:Y:S01]  /*3910*/  BSSY.RECONVERGENT B2, `(.L_x_70) ;  /* 0x000000e000027945 */ /* 0x000fe20003800200 */
[----:B------:R-:W-:-:S07]  /*3920*/  IMAD.MOV.U32 R9, RZ, RZ, R5 ;  /* 0x000000ffff097224 */ /* 0x000fce00078e0005 */
.L_x_72:
        /* <DEDUP_REMOVED lines=8> */
[----:B0-----:R-:W-:Y:S01]  /*39b0*/  IMAD.MOV.U32 R15, RZ, RZ, R10 ;  /* 0x000000ffff0f7224 */ /* 0x001fe200078e000a */
[----:B------:R-:W-:Y:S06]  /*39c0*/  BRA `(.L_x_73) ;  /* 0x0000000000087947 */ /* 0x000fec0003800000 */
.L_x_71:
[----:B0-----:R0:W5:Y:S01]  /*39d0*/  LDG.E R15, desc[UR4][R14.64] ;  /* 0x000000040e0f7981 */ /* 0x001162000c1e1900 */
[----:B------:R-:W-:-:S07]  /*39e0*/  IMAD.MOV.U32 R4, RZ, RZ, R6 ;  /* 0x000000ffff047224 */ /* 0x000fce00078e0006 */
.L_x_73:
[----:B------:R-:W-:Y:S05]  /*39f0*/  BSYNC.RECONVERGENT B2 ;  /* 0x0000000000027941 */ /* 0x000fea0003800200 */
.L_x_70:
        /* <DEDUP_REMOVED lines=16> */
.L_x_76:
[----:B------:R-:W-:-:S05]  /*3b00*/  IMAD.WIDE R12, R8, 0x4, R20 ;  /* 0x00000004080c7825 */ /* 0x000fca00078e0214 */
[----:B------:R-:W2:Y:S04]  /*3b10*/  LDG.E R11, desc[UR4][R12.64] ;  /* 0x000000040c0b7981 */ /* 0x000ea8000c1e1900 */
[----:B0-----:R-:W3:Y:S04]  /*3b20*/  LDG.E R14, desc[UR4][R12.64+0x4] ;  /* 0x000004040c0e7981 */ /* 0x001ee8000c1e1900 */
[----:B------:R-:W4:Y:S04]  /*3b30*/  LDG.E R15, desc[UR4][R12.64+0x8] ;  /* 0x000008040c0f7981 */ /* 0x000f28000c1e1900 */
[----:B------:R-:W5:Y:S04]  /*3b40*/  LDG.E R30, desc[UR4][R12.64+0xc] ;  /* 0x00000c040c1e7981 */ /* 0x000f68000c1e1900 */
[----:B------:R-:W5:Y:S04]  /*3b50*/  LDG.E R33, desc[UR4][R12.64+0x10] ;  /* 0x000010040c217981 */ /* 0x000f68000c1e1900 */
[----:B------:R-:W5:Y:S04]  /*3b60*/  LDG.E R28, desc[UR4][R12.64+0x14] ;  /* 0x000014040c1c7981 */ /* 0x000f68000c1e1900 */
[----:B------:R-:W5:Y:S04]  /*3b70*/  LDG.E R35, desc[UR4][R12.64+0x18] ;  /* 0x000018040c237981 */ /* 0x000f68000c1e1900 */
[----:B------:R-:W5:Y:S04]  /*3b80*/  LDG.E R22, desc[UR4][R12.64+0x1c] ;  /* 0x00001c040c167981 */ /* 0x000f68000c1e1900 */
[----:B-1----:R-:W5:Y:S04]  /*3b90*/  LDG.E R23, desc[UR4][R12.64+0x20] ;  /* 0x000020040c177981 */ /* 0x002f68000c1e1900 */
[----:B------:R-:W5:Y:S04]  /*3ba0*/  LDG.E R37, desc[UR4][R12.64+0x24] ;  /* 0x000024040c257981 */ /* 0x000f68000c1e1900 */
[----:B------:R-:W5:Y:S04]  /*3bb0*/  LDG.E R26, desc[UR4][R12.64+0x28] ;  /* 0x000028040c1a7981 */ /* 0x000f68000c1e1900 */
[----:B------:R-:W5:Y:S04]  /*3bc0*/  LDG.E R24, desc[UR4][R12.64+0x2c] ;  /* 0x00002c040c187981 */ /* 0x000f68000c1e1900 */
[----:B------:R-:W5:Y:S04]  /*3bd0*/  LDG.E R25, desc[UR4][R12.64+0x30] ;  /* 0x000030040c197981 */ /* 0x000f68000c1e1900 */
[----:B------:R-:W5:Y:S04]  /*3be0*/  LDG.E R27, desc[UR4][R12.64+0x34] ;  /* 0x000034040c1b7981 */ /* 0x000f68000c1e1900 */
[----:B------:R-:W5:Y:S04]  /*3bf0*/  LDG.E R29, desc[UR4][R12.64+0x38] ;  /* 0x000038040c1d7981 */ /* 0x000f68000c1e1900 */
[----:B------:R2:W5:Y:S02]  /*3c00*/  LDG.E R31, desc[UR4][R12.64+0x3c] ;  /* 0x00003c040c1f7981 */ /* 0x000564000c1e1900 */
[----:B--2---:R-:W-:-:S05]  /*3c10*/  IMAD.WIDE R12, R11, 0x4, R16 ;  /* 0x000000040b0c7825 */ /* 0x004fca00078e0210 */
[----:B------:R3:W2:Y:S02]  /*3c20*/  LDG.E R11, desc[UR4][R12.64] ;  /* 0x000000040c0b7981 */ /* 0x0006a4000c1e1900 */
[----:B---3--:R-:W-:-:S04]  /*3c30*/  IMAD.WIDE R12, R14, 0x4, R16 ;  /* 0x000000040e0c7825 */ /* 0x008fc800078e0210 */
[--C-:B----4-:R-:W-:Y:S02]  /*3c40*/  IMAD.WIDE R14, R15, 0x4, R16.reuse ;  /* 0x000000040f0e7825 */ /* 0x110fe400078e0210 */
[----:B------:R-:W3:Y:S04]  /*3c50*/  LDG.E R12, desc[UR4][R12.64] ;  /* 0x000000040c0c7981 */ /* 0x000ee8000c1e1900 */
[----:B------:R0:W4:Y:S01]  /*3c60*/  LDG.E R13, desc[UR4][R14.64] ;  /* 0x000000040e0d7981 */ /* 0x000122000c1e1900 */
[----:B-----5:R-:W-:-:S04]  /*3c70*/  IMAD.WIDE R32, R33, 0x4, R16 ;  /* 0x0000000421207825 */ /* 0x020fc800078e0210 */
[----:B0-----:R-:W-:-:S06]  /*3c80*/  IMAD.WIDE R14, R30, 0x4, R16 ;  /* 0x000000041e0e7825 */ /* 0x001fcc00078e0210 */
[----:B------:R-:W5:Y:S01]  /*3c90*/  LDG.E R14, desc[UR4][R14.64] ;  /* 0x000000040e0e7981 */ /* 0x000f62000c1e1900 */
[----:B------:R-:W-:-:S03]  /*3ca0*/  IMAD.WIDE R34, R35, 0x4, R16 ;  /* 0x0000000423227825 */ /* 0x000fc600078e0210 */
[----:B------:R0:W5:Y:S02]  /*3cb0*/  LDG.E R15, desc[UR4][R32.64] ;  /* 0x00000004200f7981 */ /* 0x000164000c1e1900 */
[----:B0-----:R-:W-:-:S06]  /*3cc0*/  IMAD.WIDE R32, R28, 0x4, R16 ;  /* 0x000000041c207825 */ /* 0x001fcc00078e0210 */
[----:B------:R-:W5:Y:S04]  /*3cd0*/  LDG.E R32, desc[UR4][R32.64] ;  /* 0x0000000420207981 */ /* 0x000f68000c1e1900 */
[----:B------:R0:W5:Y:S02]  /*3ce0*/  LDG.E R33, desc[UR4][R34.64] ;  /* 0x0000000422217981 */ /* 0x000164000c1e1900 */
[----:B0-----:R-:W-:-:S04]  /*3cf0*/  IMAD.WIDE R34, R22, 0x4, R16 ;  /* 0x0000000416227825 */ /* 0x001fc800078e0210 */
[--C-:B------:R-:W-:Y:S02]  /*3d00*/  IMAD.WIDE R22, R23, 0x4, R16.reuse ;  /* 0x0000000417167825 */ /* 0x100fe400078e0210 */
[----:B------:R-:W5:Y:S02]  /*3d10*/  LDG.E R34, desc[UR4][R34.64] ;  /* 0x0000000422227981 */ /* 0x000f64000c1e1900 */
[----:B------:R-:W-:-:S06]  /*3d20*/  IMAD.WIDE R36, R37, 0x4, R16 ;  /* 0x0000000425247825 */ /* 0x000fcc00078e0210 */
[----:B------:R-:W5:Y:S04]  /*3d30*/  LDG.E R36, desc[UR4][R36.64] ;  /* 0x0000000424247981 */ /* 0x000f68000c1e1900 */
[----:B------:R0:W5:Y:S02]  /*3d40*/  LDG.E R35, desc[UR4][R22.64] ;  /* 0x0000000416237981 */ /* 0x000164000c1e1900 */
[----:B0-----:R-:W-:-:S05]  /*3d50*/  IMAD.WIDE R22, R26, 0x4, R16 ;  /* 0x000000041a167825 */ /* 0x001fca00078e0210 */
[----:B------:R0:W5:Y:S02]  /*3d60*/  LDG.E R37, desc[UR4][R22.64] ;  /* 0x0000000416257981 */ /* 0x000164000c1e1900 */
[----:B0-----:R-:W-:-:S04]  /*3d70*/  IMAD.WIDE R22, R24, 0x4, R16 ;  /* 0x0000000418167825 */ /* 0x001fc800078e0210 */
[--C-:B------:R-:W-:Y:S02]  /*3d80*/  IMAD.WIDE R24, R25, 0x4, R16.reuse ;  /* 0x0000000419187825 */ /* 0x100fe400078e0210 */
[----:B------:R-:W5:Y:S04]  /*3d90*/  LDG.E R22, desc[UR4][R22.64] ;  /* 0x0000000416167981 */ /* 0x000f68000c1e1900 */
[----:B------:R-:W5:Y:S01]  /*3da0*/  LDG.E R24, desc[UR4][R24.64] ;  /* 0x0000000418187981 */ /* 0x000f62000c1e1900 */
[----:B------:R-:W-:-:S04]  /*3db0*/  IMAD.WIDE R26, R27, 0x4, R16 ;  /* 0x000000041b1a7825 */ /* 0x000fc800078e0210 */
[--C-:B------:R-:W-:Y:S02]  /*3dc0*/  IMAD.WIDE R28, R29, 0x4, R16.reuse ;  /* 0x000000041d1c7825 */ /* 0x100fe400078e0210 */
[----:B------:R-:W5:Y:S04]  /*3dd0*/  LDG.E R26, desc[UR4][R26.64] ;  /* 0x000000041a1a7981 */ /* 0x000f68000c1e1900 */
[----:B------:R-:W5:Y:S01]  /*3de0*/  LDG.E R28, desc[UR4][R28.64] ;  /* 0x000000041c1c7981 */ /* 0x000f62000c1e1900 */
[----:B------:R-:W-:-:S06]  /*3df0*/  IMAD.WIDE R30, R31, 0x4, R16 ;  /* 0x000000041f1e7825 */ /* 0x000fcc00078e0210 */
[----:B------:R-:W5:Y:S01]  /*3e00*/  LDG.E R30, desc[UR4][R30.64] ;  /* 0x000000041e1e7981 */ /* 0x000f62000c1e1900 */
[----:B------:R-:W-:Y:S02]  /*3e10*/  VIADD R4, R4, 0x10 ;  /* 0x0000001004047836 */ /* 0x000fe40000000000 */
[----:B------:R-:W-:Y:S01]  /*3e20*/  VIADD R8, R8, 0x10 ;  /* 0x0000001008087836 */ /* 0x000fe20000000000 */
[----:B--2---:R-:W-:Y:S01]  /*3e30*/  ISETP.NE.AND P1, PT, R11, RZ, PT ;  /* 0x000000ff0b00720c */ /* 0x004fe20003f25270 */
[----:B------:R-:W-:Y:S01]  /*3e40*/  VIADD R11, R10, 0x1 ;  /* 0x000000010a0b7836 */ /* 0x000fe20000000000 */
[----:B---3--:R-:W-:-:S11]  /*3e50*/  ISETP.NE.AND P2, PT, R12, RZ, PT ;  /* 0x000000ff0c00720c */ /* 0x008fd60003f45270 */
[----:B------:R-:W-:Y:S01]  /*3e60*/  @P1 IMAD.MOV R11, RZ, RZ, R10 ;  /* 0x000000ffff0b1224 */ /* 0x000fe200078e020a */
[----:B----4-:R-:W-:-:S03]  /*3e70*/  ISETP.NE.AND P1, PT, R13, RZ, PT ;  /* 0x000000ff0d00720c */ /* 0x010fc60003f25270 */
[----:B------:R-:W-:Y:S02]  /*3e80*/  VIADD R10, R11, 0x1 ;  /* 0x000000010b0a7836 */ /* 0x000fe40000000000 */
[----:B------:R-:W-:-:S04]  /*3e90*/  @P2 IMAD.MOV R10, RZ, RZ, R11 ;  /* 0x000000ffff0a2224 */ /* 0x000fc800078e020b */
[----:B------:R-:W-:Y:S01]  /*3ea0*/  VIADD R11, R10, 0x1 ;  /* 0x000000010a0b7836 */ /* 0x000fe20000000000 */
[----:B-----5:R-:W-:-:S03]  /*3eb0*/  ISETP.NE.AND P2, PT, R14, RZ, PT ;  /* 0x000000ff0e00720c */ /* 0x020fc60003f45270 */
[----:B------:R-:W-:Y:S01]  /*3ec0*/  @P1 IMAD.MOV R11, RZ, RZ, R10 ;  /* 0x000000ffff0b1224 */ /* 0x000fe200078e020a */
[----:B------:R-:W-:-:S03]  /*3ed0*/  ISETP.NE.AND P1, PT, R15, RZ, PT ;  /* 0x000000ff0f00720c */ /* 0x000fc60003f25270 */
[----:B------:R-:W-:-:S06]  /*3ee0*/  VIADD R10, R11, 0x1 ;  /* 0x000000010b0a7836 */ /* 0x000fcc0000000000 */
[----:B------:R-:W-:-:S04]  /*3ef0*/  @P2 IMAD.MOV R10, RZ, RZ, R11 ;  /* 0x000000ffff0a2224 */ /* 0x000fc800078e020b */
[----:B------:R-:W-:Y:S01]  /*3f00*/  VIADD R11, R10, 0x1 ;  /* 0x000000010a0b7836 */ /* 0x000fe20000000000 */
[----:B------:R-:W-:Y:S01]  /*3f10*/  ISETP.NE.AND P2, PT, R32, RZ, PT ;  /* 0x000000ff2000720c */ /* 0x000fe20003f45270 */
[----:B------:R-:W-:Y:S01]  /*3f20*/  @P1 IMAD.MOV R11, RZ, RZ, R10 ;  /* 0x000000ffff0b1224 */ /* 0x000fe200078e020a */
[----:B------:R-:W-:-:S03]  /*3f30*/  ISETP.NE.AND P1, PT, R33, RZ, PT ;  /* 0x000000ff2100720c */ /* 0x000fc60003f25270 */
[----:B------:R-:W-:-:S08]  /*3f40*/  VIADD R10, R11, 0x1 ;  /* 0x000000010b0a7836 */ /* 0x000fd00000000000 */
[----:B------:R-:W-:-:S04]  /*3f50*/  @P2 IMAD.MOV R10, RZ, RZ, R11 ;  /* 0x000000ffff0a2224 */ /* 0x000fc800078e020b */
[----:B------:R-:W-:Y:S01]  /*3f60*/  VIADD R11, R10, 0x1 ;  /* 0x000000010a0b7836 */ /* 0x000fe20000000000 */
[----:B------:R-:W-:Y:S01]  /*3f70*/  ISETP.NE.AND P2, PT, R34, RZ, PT ;  /* 0x000000ff2200720c */ /* 0x000fe20003f45270 */
[----:B------:R-:W-:-:S04]  /*3f80*/  @P1 IMAD.MOV R11, RZ, RZ, R10 ;  /* 0x000000ffff0b1224 */ /* 0x000fc800078e020a */
[----:B------:R-:W-:Y:S01]  /*3f90*/  VIADD R10, R11, 0x1 ;  /* 0x000000010b0a7836 */ /* 0x000fe20000000000 */
[----:B------:R-:W-:-:S07]  /*3fa0*/  ISETP.NE.AND P1, PT, R35, RZ, PT ;  /* 0x000000ff2300720c */ /* 0x000fce0003f25270 */
[----:B------:R-:W-:Y:S01]  /*3fb0*/  @P2 IMAD.MOV R10, RZ, RZ, R11 ;  /* 0x000000ffff0a2224 */ /* 0x000fe200078e020b */
[----:B------:R-:W-:-:S03]  /*3fc0*/  ISETP.NE.AND P2, PT, R36, RZ, PT ;  /* 0x000000ff2400720c */ /* 0x000fc60003f45270 */
[----:B------:R-:W-:Y:S02]  /*3fd0*/  VIADD R11, R10, 0x1 ;  /* 0x000000010a0b7836 */ /* 0x000fe40000000000 */
[----:B------:R-:W-:Y:S01]  /*3fe0*/  @P1 IMAD.MOV R11, RZ, RZ, R10 ;  /* 0x000000ffff0b1224 */ /* 0x000fe200078e020a */
[----:B------:R-:W-:-:S03]  /*3ff0*/  ISETP.NE.AND P1, PT, R37, RZ, PT ;  /* 0x000000ff2500720c */ /* 0x000fc60003f25270 */
[----:B------:R-:W-:-:S04]  /*4000*/  VIADD R10, R11, 0x1 ;  /* 0x000000010b0a7836 */ /* 0x000fc80000000000 */
[----:B------:R-:W-:-:S04]  /*4010*/  @P2 IMAD.MOV R10, RZ, RZ, R11 ;  /* 0x000000ffff0a2224 */ /* 0x000fc800078e020b */
[----:B------:R-:W-:Y:S01]  /*4020*/  VIADD R11, R10, 0x1 ;  /* 0x000000010a0b7836 */ /* 0x000fe20000000000 */
[----:B------:R-:W-:Y:S01]  /*4030*/  ISETP.NE.AND P2, PT, R22, RZ, PT ;  /* 0x000000ff1600720c */ /* 0x000fe20003f45270 */
[----:B------:R-:W-:Y:S01]  /*4040*/  @P1 IMAD.MOV R11, RZ, RZ, R10 ;  /* 0x000000ffff0b1224 */ /* 0x000fe200078e020a */
[----:B------:R-:W-:-:S03]  /*4050*/  ISETP.NE.AND P1, PT, R24, RZ, PT ;  /* 0x000000ff1800720c */ /* 0x000fc60003f25270 */
[----:B------:R-:W-:-:S08]  /*4060*/  VIADD R10, R11, 0x1 ;  /* 0x000000010b0a7836 */ /* 0x000fd00000000000 */
        /* <DEDUP_REMOVED lines=8> */
[----:B------:R-:W-:Y:S01]  /*40f0*/  @P1 IMAD.MOV R11, RZ, RZ, R10 ;  /* 0x000000ffff0b1224 */ /* 0x000fe200078e020a */
[----:B------:R-:W-:Y:S02]  /*4100*/  ISETP.NE.AND P1, PT, R4, R9, PT ;  /* 0x000000090400720c */ /* 0x000fe40003f25270 */
[----:B------:R-:W-:Y:S01]  /*4110*/  ISETP.NE.AND P2, PT, R30, RZ, PT ;  /* 0x000000ff1e00720c */ /* 0x000fe20003f45270 */
[----:B------:R-:W-:-:S12]  /*4120*/  VIADD R10, R11, 0x1 ;  /* 0x000000010b0a7836 */ /* 0x000fd80000000000 */
[----:B------:R-:W-:Y:S01]  /*4130*/  @P2 IMAD.MOV R10, RZ, RZ, R11 ;  /* 0x000000ffff0a2224 */ /* 0x000fe200078e020b */
[----:B------:R-:W-:Y:S06]  /*4140*/  @P1 BRA `(.L_x_76) ;  /* 0xfffffff8006c1947 */ /* 0x000fec000383ffff */
.L_x_75:
[----:B------:R-:W-:Y:S05]  /*4150*/  BSYNC.RECONVERGENT B2 ;  /* 0x0000000000027941 */ /* 0x000fea0003800200 */
.L_x_74:
[----:B------:R-:W-:Y:S04]  /*4160*/  BSSY.RECONVERGENT B2, `(.L_x_77) ;  /* 0x0000075000027945 */ /* 0x000fe80003800200 */
[----:B------:R-:W-:Y:S05]  /*4170*/  @!P0 BRA `(.L_x_78) ;  /* 0x0000000400cc8947 */ /* 0x000fea0003800000 */
[----:B------:R-:W-:Y:S01]  /*4180*/  ISETP.GE.U32.AND P1, PT, R7, 0x8, PT ;  /* 0x000000080700780c */ /* 0x000fe20003f26070 */
[----:B------:R-:W-:Y:S01]  /*4190*/  BSSY.RECONVERGENT B3, `(.L_x_79) ;  /* 0x0000036000037945 */ /* 0x000fe20003800200 */
[----:B------:R-:W-:-:S04]  /*41a0*/  LOP3.LUT R30, R6, 0x7, RZ, 0xc0, !PT ;  /* 0x00000007061e7812 */ /* 0x000fc800078ec0ff */
[----:B------:R-:W-:-:S07]  /*41b0*/  ISETP.NE.AND P0, PT, R30, RZ, PT ;  /* 0x000000ff1e00720c */ /* 0x000fce0003f05270 */
[----:B------:R-:W-:Y:S06]  /*41c0*/  @!P1 BRA `(.L_x_80) ;  /* 0x0000000000c89947 */ /* 0x000fec0003800000 */
[----:B0-----:R-:W-:-:S05]  /*41d0*/  IMAD.WIDE R14, R8, 0x4, R20 ;  /* 0x00000004080e7825 */ /* 0x001fca00078e0214 */
[----:B-1----:R-:W2:Y:S04]  /*41e0*/  LDG.E R23, desc[UR4][R14.64] ;  /* 0x000000040e177981 */ /* 0x002ea8000c1e1900 */
[----:B------:R-:W3:Y:S04]  /*41f0*/  LDG.E R25, desc[UR4][R14.64+0x4] ;  /* 0x000004040e197981 */ /* 0x000ee8000c1e1900 */
[----:B------:R-:W4:Y:S04]  /*4200*/  LDG.E R27, desc[UR4][R14.64+0x8] ;  /* 0x000008040e1b7981 */ /* 0x000f28000c1e1900 */
[----:B------:R-:W5:Y:S04]  /*4210*/  LDG.E R29, desc[UR4][R14.64+0xc] ;  /* 0x00000c040e1d7981 */ /* 0x000f68000c1e1900 */
[----:B------:R-:W5:Y:S04]  /*4220*/  LDG.E R13, desc[UR4][R14.64+0x10] ;  /* 0x000010040e0d7981 */ /* 0x000f68000c1e1900 */
[----:B------:R-:W5:Y:S04]  /*4230*/  LDG.E R11, desc[UR4][R14.64+0x14] ;  /* 0x000014040e0b7981 */ /* 0x000f68000c1e1900 */
[----:B------:R-:W5:Y:S04]  /*4240*/  LDG.E R7, desc[UR4][R14.64+0x18] ;  /* 0x000018040e077981 */ /* 0x000f68000c1e1900 */
[----:B------:R0:W5:Y:S01]  /*4250*/  LDG.E R9, desc[UR4][R14.64+0x1c] ;  /* 0x00001c040e097981 */ /* 0x000162000c1e1900 */
[----:B--2---:R-:W-:-:S04]  /*4260*/  IMAD.WIDE R22, R23, 0x4, R16 ;  /* 0x0000000417167825 */ /* 0x004fc800078e0210 */
[--C-:B---3--:R-:W-:Y:S01]  /*4270*/  IMAD.WIDE R24, R25, 0x4, R16.reuse ;  /* 0x0000000419187825 */ /* 0x108fe200078e0210 */
[----:B------:R1:W2:Y:S05]  /*4280*/  LDG.E R4, desc[UR4][R22.64] ;  /* 0x0000000416047981 */ /* 0x0002aa000c1e1900 */
[----:B------:R-:W3:Y:S01]  /*4290*/  LDG.E R24, desc[UR4][R24.64] ;  /* 0x0000000418187981 */ /* 0x000ee2000c1e1900 */
[----:B----4-:R-:W-:-:S04]  /*42a0*/  IMAD.WIDE R26, R27, 0x4, R16 ;  /* 0x000000041b1a7825 */ /* 0x010fc800078e0210 */
[--C-:B-----5:R-:W-:Y:S02]  /*42b0*/  IMAD.WIDE R28, R29, 0x4, R16.reuse ;  /* 0x000000041d1c7825 */ /* 0x120fe400078e0210 */
[----:B------:R-:W4:Y:S04]  /*42c0*/  LDG.E R26, desc[UR4][R26.64] ;  /* 0x000000041a1a7981 */ /* 0x000f28000c1e1900 */
[----:B------:R-:W5:Y:S01]  /*42d0*/  LDG.E R28, desc[UR4][R28.64] ;  /* 0x000000041c1c7981 */ /* 0x000f62000c1e1900 */
[----:B------:R-:W-:-:S04]  /*42e0*/  IMAD.WIDE R12, R13, 0x4, R16 ;  /* 0x000000040d0c7825 */ /* 0x000fc800078e0210 */
[--C-:B0-----:R-:W-:Y:S02]  /*42f0*/  IMAD.WIDE R14, R11, 0x4, R16.reuse ;  /* 0x000000040b0e7825 */ /* 0x101fe400078e0210 */
[----:B------:R-:W5:Y:S04]  /*4300*/  LDG.E R12, desc[UR4][R12.64] ;  /* 0x000000040c0c7981 */ /* 0x000f68000c1e1900 */
[----:B------:R-:W5:Y:S01]  /*4310*/  LDG.E R14, desc[UR4][R14.64] ;  /* 0x000000040e0e7981 */ /* 0x000f62000c1e1900 */
[----:B-1----:R-:W-:-:S04]  /*4320*/  IMAD.WIDE R22, R7, 0x4, R16 ;  /* 0x0000000407167825 */ /* 0x002fc800078e0210 */
[----:B------:R-:W-:Y:S02]  /*4330*/  IMAD.WIDE R32, R9, 0x4, R16 ;  /* 0x0000000409207825 */ /* 0x000fe400078e0210 */
[----:B------:R-:W5:Y:S04]  /*4340*/  LDG.E R22, desc[UR4][R22.64] ;  /* 0x0000000416167981 */ /* 0x000f68000c1e1900 */
[----:B------:R-:W5:Y:S01]  /*4350*/  LDG.E R32, desc[UR4][R32.64] ;  /* 0x0000000420207981 */ /* 0x000f62000c1e1900 */
[----:B------:R-:W-:Y:S01]  /*4360*/  VIADD R8, R8, 0x8 ;  /* 0x0000000808087836 */ /* 0x000fe20000000000 */
[----:B--2---:R-:W-:Y:S01]  /*4370*/  ISETP.NE.AND P1, PT, R4, RZ, PT ;  /* 0x000000ff0400720c */ /* 0x004fe20003f25270 */
[----:B------:R-:W-:Y:S01]  /*4380*/  VIADD R4, R10, 0x1 ;  /* 0x000000010a047836 */ /* 0x000fe20000000000 */
        /* <DEDUP_REMOVED lines=22> */
.L_x_80:
[----:B------:R-:W-:Y:S05]  /*44f0*/  BSYNC.RECONVERGENT B3 ;  /* 0x0000000000037941 */ /* 0x000fea0003800200 */
.L_x_79:
[----:B------:R-:W-:Y:S05]  /*4500*/  @!P0 BRA `(.L_x_78) ;  /* 0x0000000000e88947 */ /* 0x000fea0003800000 */
[----:B------:R-:W-:Y:S01]  /*4510*/  ISETP.GE.U32.AND P0, PT, R30, 0x4, PT ;  /* 0x000000041e00780c */ /* 0x000fe20003f06070 */
[----:B------:R-:W-:Y:S01]  /*4520*/  BSSY.RECONVERGENT B3, `(.L_x_81) ;  /* 0x000001e000037945 */ /* 0x000fe20003800200 */
[----:B------:R-:W-:-:S04]  /*4530*/  LOP3.LUT R6, R6, 0x3, RZ, 0xc0, !PT ;  /* 0x0000000306067812 */ /* 0x000fc800078ec0ff */
[----:B------:R-:W-:-:S07]  /*4540*/  ISETP.NE.AND P1, PT, R6, RZ, PT ;  /* 0x000000ff0600720c */ /* 0x000fce0003f25270 */
[----:B------:R-:W-:Y:S06]  /*4550*/  @!P0 BRA `(.L_x_82) ;  /* 0x0000000000688947 */ /* 0x000fec0003800000 */
[----:B------:R-:W-:-:S05]  /*4560*/  IMAD.WIDE R12, R8, 0x4, R20 ;  /* 0x00000004080c7825 */ /* 0x000fca00078e0214 */
[----:B------:R-:W0:Y:S04]  /*4570*/  LDG.E R15, desc[UR4][R12.64] ;  /* 0x000000040c0f7981 */ /* 0x000e28000c1e1900 */
[----:B-1----:R-:W2:Y:S04]  /*4580*/  LDG.E R23, desc[UR4][R12.64+0x4] ;  /* 0x000004040c177981 */ /* 0x002ea8000c1e1900 */
[----:B------:R-:W3:Y:S04]  /*4590*/  LDG.E R25, desc[UR4][R12.64+0x8] ;  /* 0x000008040c197981 */ /* 0x000ee8000c1e1900 */
[----:B------:R-:W4:Y:S01]  /*45a0*/  LDG.E R27, desc[UR4][R12.64+0xc] ;  /* 0x00000c040c1b7981 */ /* 0x000f22000c1e1900 */
[----:B0-----:R-:W-:-:S04]  /*45b0*/  IMAD.WIDE R14, R15, 0x4, R16 ;  /* 0x000000040f0e7825 */ /* 0x001fc800078e0210 */
[--C-:B--2---:R-:W-:Y:S02]  /*45c0*/  IMAD.WIDE R22, R23, 0x4, R16.reuse ;  /* 0x0000000417167825 */ /* 0x104fe400078e0210 */
[----:B------:R-:W2:Y:S04]  /*45d0*/  LDG.E R14, desc[UR4][R14.64] ;  /* 0x000000040e0e7981 */ /* 0x000ea8000c1e1900 */
[----:B------:R-:W5:Y:S01]  /*45e0*/  LDG.E R22, desc[UR4][R22.64] ;  /* 0x0000000416167981 */ /* 0x000f62000c1e1900 */
[----:B---3--:R-:W-:-:S04]  /*45f0*/  IMAD.WIDE R24, R25, 0x4, R16 ;  /* 0x0000000419187825 */ /* 0x008fc800078e0210 */
[----:B----4-:R-:W-:Y:S02]  /*4600*/  IMAD.WIDE R26, R27, 0x4, R16 ;  /* 0x000000041b1a7825 */ /* 0x010fe400078e0210 */
[----:B------:R-:W3:Y:S04]  /*4610*/  LDG.E R24, desc[UR4][R24.64] ;  /* 0x0000000418187981 */ /* 0x000ee8000c1e1900 */
[----:B------:R-:W4:Y:S01]  /*4620*/  LDG.E R26, desc[UR4][R26.64] ;  /* 0x000000041a1a7981 */ /* 0x000f22000c1e1900 */
[----:B------:R-:W-:Y:S02]  /*4630*/  VIADD R4, R10, 0x1 ;  /* 0x000000010a047836 */ /* 0x000fe40000000000 */
[----:B------:R-:W-:Y:S01]  /*4640*/  VIADD R8, R8, 0x4 ;  /* 0x0000000408087836 */ /* 0x000fe20000000000 */
[----:B--2---:R-:W-:-:S02]  /*4650*/  ISETP.NE.AND P0, PT, R14, RZ, PT ;  /* 0x000000ff0e00720c */ /* 0x004fc40003f05270 */
[----:B-----5:R-:W-:-:S11]  /*4660*/  ISETP.NE.AND P2, PT, R22, RZ, PT ;  /* 0x000000ff1600720c */ /* 0x020fd60003f45270 */
[----:B------:R-:W-:Y:S01]  /*4670*/  @P0 IMAD.MOV R4, RZ, RZ, R10 ;  /* 0x000000ffff040224 */ /* 0x000fe200078e020a */
[----:B---3--:R-:W-:-:S03]  /*4680*/  ISETP.NE.AND P0, PT, R24, RZ, PT ;  /* 0x000000ff1800720c */ /* 0x008fc60003f05270 */
[----:B------:R-:W-:Y:S02]  /*4690*/  VIADD R7, R4, 0x1 ;  /* 0x0000000104077836 */ /* 0x000fe40000000000 */
[----:B------:R-:W-:Y:S01]  /*46a0*/  @P2 IMAD.MOV R7, RZ, RZ, R4 ;  /* 0x000000ffff072224 */ /* 0x000fe200078e0204 */
[----:B----4-:R-:W-:-:S03]  /*46b0*/  ISETP.NE.AND P2, PT, R26, RZ, PT ;  /* 0x000000ff1a00720c */ /* 0x010fc60003f45270 */
[----:B------:R-:W-:-:S04]  /*46c0*/  VIADD R4, R7, 0x1 ;  /* 0x0000000107047836 */ /* 0x000fc80000000000 */
[----:B------:R-:W-:-:S04]  /*46d0*/  @P0 IMAD.MOV R4, RZ, RZ, R7 ;  /* 0x000000ffff040224 */ /* 0x000fc800078e0207 */
[----:B------:R-:W-:Y:S02]  /*46e0*/  VIADD R10, R4, 0x1 ;  /* 0x00000001040a7836 */ /* 0x000fe40000000000 */
[----:B------:R-:W-:-:S07]  /*46f0*/  @P2 IMAD.MOV R10, RZ, RZ, R4 ;  /* 0x000000ffff0a2224 */ /* 0x000fce00078e0204 */
.L_x_82:
[----:B------:R-:W-:Y:S05]  /*4700*/  BSYNC.RECONVERGENT B3 ;  /* 0x0000000000037941 */ /* 0x000fea0003800200 */
.L_x_81:
[----:B------:R-:W-:Y:S05]  /*4710*/  @!P1 BRA `(.L_x_78) ;  /* 0x0000000000649947 */ /* 0x000fea0003800000 */
[----:B------:R-:W-:-:S05]  /*4720*/  IMAD.WIDE R20, R8, 0x4, R20 ;  /* 0x0000000408147825 */ /* 0x000fca00078e0214 */
[----:B------:R-:W2:Y:S02]  /*4730*/  LDG.E R9, desc[UR4][R20.64] ;  /* 0x0000000414097981 */ /* 0x000ea4000c1e1900 */
        /* <DEDUP_REMOVED lines=23> */
.L_x_78:
[----:B------:R-:W-:Y:S05]  /*48b0*/  BSYNC.RECONVERGENT B2 ;  /* 0x0000000000027941 */ /* 0x000fea0003800200 */
.L_x_77:
[----:B------:R-:W-:-:S13]  /*48c0*/  ISETP.NE.AND P0, PT, R10, 0x1, PT ;  /* 0x000000010a00780c */ /* 0x000fda0003f05270 */
[----:B------:R-:W-:Y:S05]  /*48d0*/  @P0 BREAK.RELIABLE B0 ;  /* 0x0000000000000942 */ /* 0x000fea0003800100 */
[----:B------:R-:W-:Y:S05]  /*48e0*/  @P0 BRA `(.L_x_1) ;  /* 0x0000000000540947 */ /* 0x000fea0003800000 */
.L_x_56:
[----:B------:R-:W-:Y:S05]  /*48f0*/  BSYNC.RELIABLE B0 ;  /* 0x0000000000007941 */ /* 0x000fea0003800100 */
.L_x_14:
[----:B------:R-:W2:Y:S01]  /*4900*/  LDC.64 R10, c[0x0][0x380] ;  /* 0x0000e000ff0a7b82 */ /* 0x000ea20000000a00 */
[----:B0-----:R-:W-:-:S05]  /*4910*/  IMAD.MOV.U32 R15, RZ, RZ, 0x1 ;  /* 0x00000001ff0f7424 */ /* 0x001fca00078e00ff */
[----:B------:R3:W-:Y:S04]  /*4920*/  STG.E desc[UR4][R18.64], R15 ;  /* 0x0000000f12007986 */ /* 0x0007e8000c101904 */
[----:B--2---:R-:W2:Y:S01]  /*4930*/  LDG.E.64 R6, desc[UR4][R10.64+0x28] ;  /* 0x000028040a067981 */ /* 0x004ea2000c1e1b00 */
[----:B------:R-:W0:Y:S01]  /*4940*/  S2UR UR6, SR_CTAID.X ;  /* 0x00000000000679c3 */ /* 0x000e220000002500 */
[----:B------:R-:W0:Y:S07]  /*4950*/  S2R R4, SR_TID.X ;  /* 0x0000000000047919 */ /* 0x000e2e0000002100 */
[----:B------:R-:W0:Y:S02]  /*4960*/  LDC R3, c[0x0][0x360] ;  /* 0x0000d800ff037b82 */ /* 0x000e240000000800 */
[----:B0-----:R-:W-:-:S04]  /*4970*/  IMAD R3, R3, UR6, R4 ;  /* 0x0000000603037c24 */ /* 0x001fc8000f8e0204 */
[----:B--2---:R-:W-:-:S05]  /*4980*/  IMAD.WIDE R6, R3, 0x4, R6 ;  /* 0x0000000403067825 */ /* 0x004fca00078e0206 */
[----:B------:R3:W-:Y:S04]  /*4990*/  STG.E desc[UR4][R6.64], R15 ;  /* 0x0000000f06007986 */ /* 0x0007e8000c101904 */
[----:B------:R-:W2:Y:S04]  /*49a0*/  LDG.E R4, desc[UR4][R10.64+0x8] ;  /* 0x000008040a047981 */ /* 0x000ea8000c1e1900 */
[----:B------:R-:W4:Y:S01]  /*49b0*/  LDG.E.64 R8, desc[UR4][R10.64+0x20] ;  /* 0x000020040a087981 */ /* 0x000f22000c1e1b00 */
[----:B--2---:R-:W-:Y:S02]  /*49c0*/  VIADD R13, R4, 0x1 ;  /* 0x00000001040d7836 */ /* 0x004fe40000000000 */
[----:B----4-:R-:W-:-:S03]  /*49d0*/  IMAD.WIDE.U32 R8, R5, 0x4, R8 ;  /* 0x0000000405087825 */ /* 0x010fc600078e0008 */
[----:B------:R3:W-:Y:S04]  /*49e0*/  STG.E desc[UR4][R10.64+0x8], R13 ;  /* 0x0000080d0a007986 */ /* 0x0007e8000c101904 */
[----:B------:R3:W-:Y:S04]  /*49f0*/  STG.E desc[UR4][R8.64], R13 ;  /* 0x0000000d08007986 */ /* 0x0007e8000c101904 */
[----:B------:R-:W2:Y:S02]  /*4a00*/  LDG.E.64 R4, desc[UR4][R10.64+0x20] ;  /* 0x000020040a047981 */ /* 0x000ea4000c1e1b00 */
[----:B--2---:R-:W-:-:S05]  /*4a10*/  IMAD.WIDE R4, R3, 0x4, R4 ;  /* 0x0000000403047825 */ /* 0x004fca00078e0204 */
[----:B------:R3:W-:Y:S04]  /*4a20*/  STG.E desc[UR4][R4.64], R13 ;  /* 0x0000000d04007986 */ /* 0x0007e8000c101904 */
[----:B------:R3:W5:Y:S02]  /*4a30*/  LDG.E R3, desc[UR4][R10.64] ;  /* 0x000000040a037981 */ /* 0x000764000c1e1900 */
.L_x_1:
[----:B------:R-:W-:Y:S05]  /*4a40*/  BSYNC.RECONVERGENT B1 ;  /* 0x0000000000017941 */ /* 0x000fea0003800200 */
.L_x_0:
[----:B-----5:R-:W-:-:S13]  /*4a50*/  ISETP.GE.AND P0, PT, R2, R3, PT ;  /* 0x000000030200720c */ /* 0x020fda0003f06270 */
[----:B------:R-:W-:Y:S05]  /*4a60*/  @!P0 BRA `(.L_x_83) ;  /* 0xffffffb400948947 */ /* 0x000fea000383ffff */
[----:B------:R-:W-:Y:S05]  /*4a70*/  EXIT ;  /* 0x000000000000794d */ /* 0x000fea0003800000 */
.L_x_84:
[----:B------:R-:W-:-:S00]  /*4a80*/  BRA `(.L_x_84) ;  /* 0xfffffffc00fc7947 */ /* 0x000fc0000383ffff */
[----:B------:R-:W-:-:S00]  /*4a90*/  NOP ;  /* 0x0000000000007918 */ /* 0x000fc00000000000 */
        /* <DEDUP_REMOVED lines=14> */
.L_x_116:


//--------------------- .text._Z5Trim1P5Graph     --------------------------
	.section	.text._Z5Trim1P5Graph,"ax",@progbits
	.align	128
        .global         _Z5Trim1P5Graph
        .type           _Z5Trim1P5Graph,@function
        .size           _Z5Trim1P5Graph,(.L_x_117 - _Z5Trim1P5Graph)
        .other          _Z5Trim1P5Graph,@"STO_CUDA_ENTRY STV_DEFAULT"
_Z5Trim1P5Graph:
.text._Z5Trim1P5Graph:
[----:B------:R-:W-:Y:S08]  /*0000*/  LDC R1, c[0x0][0x37c] ;  /* 0x0000df00ff017b82 */ /* 0x000ff00000000800 */
[----:B------:R-:W0:Y:S01]  /*0010*/  LDC.64 R14, c[0x0][0x380] ;  /* 0x0000e000ff0e7b82 */ /* 0x000e220000000a00 */
[----:B------:R-:W0:Y:S02]  /*0020*/  LDCU.64 UR4, c[0x0][0x358] ;  /* 0x00006b00ff0477ac */ /* 0x000e240008000a00 */
[----:B0-----:R-:W2:Y:S05]  /*0030*/  LDG.E R0, desc[UR4][R14.64] ;  /* 0x000000040e007981 */ /* 0x001eaa000c1e1900 */
[----:B------:R-:W0:Y:S01]  /*0040*/  S2UR UR6, SR_CTAID.X ;  /* 0x00000000000679c3 */ /* 0x000e220000002500 */
[----:B------:R-:W0:Y:S07]  /*0050*/  S2R R2, SR_TID.X ;  /* 0x0000000000027919 */ /* 0x000e2e0000002100 */
[----:B------:R-:W0:Y:S02]  /*0060*/  LDC R3, c[0x0][0x360] ;  /* 0x0000d800ff037b82 */ /* 0x000e240000000800 */
[----:B0-----:R-:W-:-:S05]  /*0070*/  IMAD R3, R3, UR6, R2 ;  /* 0x0000000603037c24 */ /* 0x001fca000f8e0202 */
[----:B--2---:R-:W-:-:S13]  /*0080*/  ISETP.GE.AND P0, PT, R3, R0, PT ;  /* 0x000000000300720c */ /* 0x004fda0003f06270 */
[----:B------:R-:W-:Y:S05]  /*0090*/  @P0 EXIT ;  /* 0x000000000000094d */ /* 0x000fea0003800000 */
[----:B------:R-:W2:Y:S02]  /*00a0*/  LDG.E.64 R10, desc[UR4][R14.64+0x28] ;  /* 0x000028040e0a7981 */ /* 0x000ea4000c1e1b00 */
[----:B--2---:R-:W-:-:S05]  /*00b0*/  IMAD.WIDE R12, R3, 0x4, R10 ;  /* 0x00000004030c7825 */ /* 0x004fca00078e020a */
[----:B------:R-:W2:Y:S02]  /*00c0*/  LDG.E R2, desc[UR4][R12.64] ;  /* 0x000000040c027981 */ /* 0x000ea4000c1e1900 */
[----:B--2---:R-:W-:-:S13]  /*00d0*/  ISETP.NE.AND P0, PT, R2, RZ, PT ;  /* 0x000000ff0200720c */ /* 0x004fda0003f05270 */
[----:B------:R-:W-:Y:S05]  /*00e0*/  @P0 EXIT ;  /* 0x000000000000094d */ /* 0x000fea0003800000 */
[----:B------:R-:W2:Y:S02]  /*00f0*/  LDG.E.64 R14, desc[UR4][R14.64+0x18] ;  /* 0x000018040e0e7981 */ /* 0x000ea4000c1e1b00 */
[----:B--2---:R-:W-:-:S06]  /*0100*/  IMAD.WIDE R4, R3, 0x4, R14 ;  /* 0x0000000403047825 */ /* 0x004fcc00078e020e */
[----:B------:R-:W2:Y:S01]  /*0110*/  LDG.E R5, desc[UR4][R4.64] ;  /* 0x0000000404057981 */ /* 0x000ea2000c1e1900 */
[----:B------:R-:W-:Y:S01]  /*0120*/  BSSY.RECONVERGENT B0, `(.L_x_85) ;  /* 0x00000fa000007945 */ /* 0x000fe20003800200 */
[----:B--2---:R-:W-:-:S13]  /*0130*/  ISETP.NE.AND P0, PT, R5, -0x1, PT ;  /* 0xffffffff0500780c */ /* 0x004fda0003f05270 */
[----:B------:R-:W-:Y:S05]  /*0140*/  @!P0 BRA `(.L_x_86) ;  /* 0x0000000c00dc8947 */ /* 0x000fea0003800000 */
[----:B------:R-:W-:Y:S01]  /*0150*/  BSSY.RECONVERGENT B1, `(.L_x_87) ;  /* 0x000000f000017945 */ /* 0x000fe20003800200 */
[----:B------:R-:W-:Y:S01]  /*0160*/  VIADDMNMX R9, R3, 0x1, R0, !PT ;  /* 0x0000000103097846 */ /* 0x000fe20007800100 */
[----:B------:R-:W-:-:S07]  /*0170*/  IMAD.MOV.U32 R17, RZ, RZ, R3 ;  /* 0x000000ffff117224 */ /* 0x000fce00078e0003 */
.L_x_89:
        /* <DEDUP_REMOVED lines=9> */
.L_x_88:
[----:B------:R-:W-:-:S06]  /*0210*/  IMAD.WIDE R6, R9, 0x4, R14 ;  /* 0x0000000409067825 */ /* 0x000fcc00078e020e */
[----:B------:R0:W5:Y:S01]  /*0220*/  LDG.E R6, desc[UR4][R6.64] ;  /* 0x0000000406067981 */ /* 0x000162000c1e1900 */
[----:B------:R-:W-:-:S07]  /*0230*/  IMAD.MOV.U32 R19, RZ, RZ, R9 ;  /* 0x000000ffff137224 */ /* 0x000fce00078e0009 */
.L_x_90:
[----:B------:R-:W-:Y:S05]  /*0240*/  BSYNC.RECONVERGENT B1 ;  /* 0x0000000000017941 */ /* 0x000fea0003800200 */
.L_x_87:
[----:B------:R-:W-:Y:S01]  /*0250*/  ISETP.NE.AND P0, PT, R19, R0, PT ;  /* 0x000000001300720c */ /* 0x000fe20003f05270 */
[----:B------:R-:W-:-:S12]  /*0260*/  BSSY.RECONVERGENT B1, `(.L_x_91) ;  /* 0x0000004000017945 */ /* 0x000fd80003800200 */
[----:B------:R-:W-:Y:S05]  /*0270*/  @P0 BRA `(.L_x_92) ;  /* 0x0000000000080947 */ /* 0x000fea0003800000 */
[----:B0----5:R-:W0:Y:S02]  /*0280*/  LDC.64 R6, c[0x0][0x380] ;  /* 0x0000e000ff067b82 */ /* 0x021e240000000a00 */
[----:B0-----:R1:W5:Y:S02]  /*0290*/  LDG.E R6, desc[UR4][R6.64+0x4] ;  /* 0x0000040406067981 */ /* 0x001364000c1e1900 */
.L_x_92:
[----:B------:R-:W-:Y:S05]  /*02a0*/  BSYNC.RECONVERGENT B1 ;  /* 0x0000000000017941 */ /* 0x000fea0003800200 */
.L_x_91:
[----:B-----5:R-:W-:-:S13]  /*02b0*/  ISETP.GE.AND P0, PT, R5, R6, PT ;  /* 0x000000060500720c */ /* 0x020fda0003f06270 */
[----:B------:R-:W-:Y:S05]  /*02c0*/  @P0 BRA `(.L_x_86) ;  /* 0x0000000c007c0947 */ /* 0x000fea0003800000 */
[----:B------:R-:W2:Y:S02]  /*02d0*/  LDC.64 R16, c[0x0][0x380] ;  /* 0x0000e000ff107b82 */ /* 0x000ea40000000a00 */
[----:B--2---:R2:W5:Y:S01]  /*02e0*/  LDG.E.64 R18, desc[UR4][R16.64+0x10] ;  /* 0x0000100410127981 */ /* 0x004562000c1e1b00 */
[----:B------:R-:W-:Y:S01]  /*02f0*/  IMAD.IADD R4, R6, 0x1, -R5 ;  /* 0x0000000106047824 */ /* 0x000fe200078e0a05 */
[----:B------:R-:W-:Y:S01]  /*0300*/  BSSY.RECONVERGENT B1, `(.L_x_93) ;  /* 0x000006f000017945 */ /* 0x000fe20003800200 */
[----:B------:R-:W-:Y:S02]  /*0310*/  IMAD.IADD R6, R5, 0x1, -R6 ;  /* 0x0000000105067824 */ /* 0x000fe400078e0a06 */
[----:B------:R-:W-:Y:S01]  /*0320*/  IMAD.MOV.U32 R2, RZ, RZ, RZ ;  /* 0x000000ffff027224 */ /* 0x000fe200078e00ff */
[----:B01----:R-:W-:Y:S02]  /*0330*/  LOP3.LUT R7, R4, 0xf, RZ, 0xc0, !PT ;  /* 0x0000000f04077812 */ /* 0x003fe400078ec0ff */
[----:B------:R-:W-:-:S02]  /*0340*/  ISETP.GT.U32.AND P1, PT, R6, -0x10, PT ;  /* 0xfffffff00600780c */ /* 0x000fc40003f24070 */
[----:B------:R-:W-:-:S11]  /*0350*/  ISETP.NE.AND P0, PT, R7, RZ, PT ;  /* 0x000000ff0700720c */ /* 0x000fd60003f05270 */
[----:B--2---:R-:W-:Y:S05]  /*0360*/  @P1 BRA `(.L_x_94) ;  /* 0x0000000400a01947 */ /* 0x004fea0003800000 */
[----:B------:R-:W-:Y:S01]  /*0370*/  LOP3.LUT R9, R4, 0xfffffff0, RZ, 0xc0, !PT ;  /* 0xfffffff004097812 */ /* 0x000fe200078ec0ff */
[----:B------:R-:W-:Y:S02]  /*0380*/  IMAD.MOV.U32 R2, RZ, RZ, RZ ;  /* 0x000000ffff027224 */ /* 0x000fe400078e00ff */
[----:B------:R-:W-:-:S07]  /*0390*/  IMAD.MOV.U32 R6, RZ, RZ, RZ ;  /* 0x000000ffff067224 */ /* 0x000fce00078e00ff */
.L_x_95:
[----:B-----5:R-:W-:-:S05]  /*03a0*/  IMAD.WIDE R20, R5, 0x4, R18 ;  /* 0x0000000405147825 */ /* 0x020fca00078e0212 */
[----:B------:R-:W2:Y:S04]  /*03b0*/  LDG.E R29, desc[UR4][R20.64] ;  /* 0x00000004141d7981 */ /* 0x000ea8000c1e1900 */
[----:B------:R-:W3:Y:S04]  /*03c0*/  LDG.E R25, desc[UR4][R20.64+0x4] ;  /* 0x0000040414197981 */ /* 0x000ee8000c1e1900 */
[----:B------:R-:W4:Y:S04]  /*03d0*/  LDG.E R23, desc[UR4][R20.64+0x8] ;  /* 0x0000080414177981 */ /* 0x000f28000c1e1900 */
[----:B------:R-:W4:Y:S04]  /*03e0*/  LDG.E R26, desc[UR4][R20.64+0x10] ;  /* 0x00001004141a7981 */ /* 0x000f28000c1e1900 */
[----:B------:R-:W4:Y:S01]  /*03f0*/  LDG.E R27, desc[UR4][R20.64+0x14] ;  /* 0x00001404141b7981 */ /* 0x000f22000c1e1900 */
[----:B--2---:R-:W-:-:S04]  /*0400*/  IMAD.WIDE R28, R29, 0x4, R10 ;  /* 0x000000041d1c7825 */ /* 0x004fc800078e020a */
[--C-:B---3--:R-:W-:Y:S02]  /*0410*/  IMAD.WIDE R24, R25, 0x4, R10.reuse ;  /* 0x0000000419187825 */ /* 0x108fe400078e020a */
[----:B------:R-:W2:Y:S04]  /*0420*/  LDG.E R28, desc[UR4][R28.64] ;  /* 0x000000041c1c7981 */ /* 0x000ea8000c1e1900 */
[----:B------:R-:W3:Y:S01]  /*0430*/  LDG.E R24, desc[UR4][R24.64] ;  /* 0x0000000418187981 */ /* 0x000ee2000c1e1900 */
[----:B----4-:R-:W-:-:S03]  /*0440*/  IMAD.WIDE R22, R23, 0x4, R10 ;  /* 0x0000000417167825 */ /* 0x010fc600078e020a */
[----:B------:R-:W4:Y:S04]  /*0450*/  LDG.E R29, desc[UR4][R20.64+0x18] ;  /* 0x00001804141d7981 */ /* 0x000f28000c1e1900 */
[----:B------:R-:W4:Y:S04]  /*0460*/  LDG.E R22, desc[UR4][R22.64] ;  /* 0x0000000416167981 */ /* 0x000f28000c1e1900 */
[----:B------:R-:W4:Y:S01]  /*0470*/  LDG.E R23, desc[UR4][R20.64+0xc] ;  /* 0x00000c0414177981 */ /* 0x000f22000c1e1900 */
[----:B------:R-:W-:Y:S01]  /*0480*/  VIADD R8, R2, 0x1 ;  /* 0x0000000102087836 */ /* 0x000fe20000000000 */
[----:B--2---:R-:W-:-:S02]  /*0490*/  ISETP.NE.AND P1, PT, R28, RZ, PT ;  /* 0x000000ff1c00720c */ /* 0x004fc40003f25270 */
[----:B---3--:R-:W-:-:S11]  /*04a0*/  ISETP.NE.AND P2, PT, R24, RZ, PT ;  /* 0x000000ff1800720c */ /* 0x008fd60003f45270 */
[----:B------:R-:W-:Y:S01]  /*04b0*/  @P1 IMAD.MOV R8, RZ, RZ, R2 ;  /* 0x000000ffff081224 */ /* 0x000fe200078e0202 */
[----:B----4-:R-:W-:-:S03]  /*04c0*/  ISETP.NE.AND P1, PT, R22, RZ, PT ;  /* 0x000000ff1600720c */ /* 0x010fc60003f25270 */
[----:B------:R-:W-:Y:S02]  /*04d0*/  VIADD R2, R8, 0x1 ;  /* 0x0000000108027836 */ /* 0x000fe40000000000 */
[----:B------:R-:W-:Y:S02]  /*04e0*/  @P2 IMAD.MOV R2, RZ, RZ, R8 ;  /* 0x000000ffff022224 */ /* 0x000fe400078e0208 */
[----:B------:R-:W2:Y:S01]  /*04f0*/  LDG.E R8, desc[UR4][R20.64+0x1c] ;  /* 0x00001c0414087981 */ /* 0x000ea2000c1e1900 */
[----:B------:R-:W-:-:S04]  /*0500*/  IMAD.WIDE R22, R23, 0x4, R10 ;  /* 0x0000000417167825 */ /* 0x000fc800078e020a */
[--C-:B------:R-:W-:Y:S02]  /*0510*/  IMAD.WIDE R24, R26, 0x4, R10.reuse ;  /* 0x000000041a187825 */ /* 0x100fe400078e020a */
[----:B------:R-:W3:Y:S02]  /*0520*/  LDG.E R22, desc[UR4][R22.64] ;  /* 0x0000000416167981 */ /* 0x000ee4000c1e1900 */
[--C-:B------:R-:W-:Y:S02]  /*0530*/  IMAD.WIDE R28, R29, 0x4, R10.reuse ;  /* 0x000000041d1c7825 */ /* 0x100fe400078e020a */
[----:B------:R-:W4:Y:S02]  /*0540*/  LDG.E R24, desc[UR4][R24.64] ;  /* 0x0000000418187981 */ /* 0x000f24000c1e1900 */
[----:B------:R-:W-:-:S05]  /*0550*/  IMAD.WIDE R26, R27, 0x4, R10 ;  /* 0x000000041b1a7825 */ /* 0x000fca00078e020a */
[----:B------:R2:W4:Y:S04]  /*0560*/  LDG.E R23, desc[UR4][R26.64] ;  /* 0x000000041a177981 */ /* 0x000528000c1e1900 */
[----:B------:R0:W4:Y:S04]  /*0570*/  LDG.E R25, desc[UR4][R28.64] ;  /* 0x000000041c197981 */ /* 0x000128000c1e1900 */
[----:B------:R-:W0:Y:S01]  /*0580*/  LDG.E R29, desc[UR4][R20.64+0x20] ;  /* 0x00002004141d7981 */ /* 0x000e22000c1e1900 */
[----:B--2---:R-:W-:-:S05]  /*0590*/  IMAD.WIDE R26, R8, 0x4, R10 ;  /* 0x00000004081a7825 */ /* 0x004fca00078e020a */
[----:B------:R-:W2:Y:S01]  /*05a0*/  LDG.E R8, desc[UR4][R26.64] ;  /* 0x000000041a087981 */ /* 0x000ea2000c1e1900 */
[----:B---3--:R-:W-:Y:S01]  /*05b0*/  ISETP.NE.AND P2, PT, R22, RZ, PT ;  /* 0x000000ff1600720c */ /* 0x008fe20003f45270 */
[----:B------:R-:W-:Y:S02]  /*05c0*/  VIADD R22, R2, 0x1 ;  /* 0x0000000102167836 */ /* 0x000fe40000000000 */
[----:B------:R-:W-:Y:S01]  /*05d0*/  @P1 IMAD.MOV R22, RZ, RZ, R2 ;  /* 0x000000ffff161224 */ /* 0x000fe200078e0202 */
[----:B----4-:R-:W-:Y:S01]  /*05e0*/  ISETP.NE.AND P1, PT, R24, RZ, PT ;  /* 0x000000ff1800720c */ /* 0x010fe20003f25270 */
[----:B------:R-:W3:Y:S02]  /*05f0*/  LDG.E R27, desc[UR4][R20.64+0x30] ;  /* 0x00003004141b7981 */ /* 0x000ee4000c1e1900 */
[----:B------:R-:W-:-:S06]  /*0600*/  VIADD R24, R22, 0x1 ;  /* 0x0000000116187836 */ /* 0x000fcc0000000000 */
[----:B------:R-:W-:Y:S01]  /*0610*/  @P2 IMAD.MOV R24, RZ, RZ, R22 ;  /* 0x000000ffff182224 */ /* 0x000fe200078e0216 */
[----:B------:R-:W-:Y:S02]  /*0620*/  ISETP.NE.AND P2, PT, R23, RZ, PT ;  /* 0x000000ff1700720c */ /* 0x000fe40003f45270 */
[----:B------:R-:W4:Y:S01]  /*0630*/  LDG.E R23, desc[UR4][R20.64+0x24] ;  /* 0x0000240414177981 */ /* 0x000f22000c1e1900 */
[----:B0-----:R-:W-:-:S05]  /*0640*/  IMAD.WIDE R28, R29, 0x4, R10 ;  /* 0x000000041d1c7825 */ /* 0x001fca00078e020a */
[----:B------:R-:W3:Y:S01]  /*0650*/  LDG.E R2, desc[UR4][R28.64] ;  /* 0x000000041c027981 */ /* 0x000ee2000c1e1900 */
[----:B------:R-:W-:Y:S02]  /*0660*/  VIADD R22, R24, 0x1 ;  /* 0x0000000118167836 */ /* 0x000fe40000000000 */
[----:B------:R-:W-:Y:S02]  /*0670*/  @P1 IMAD.MOV R22, RZ, RZ, R24 ;  /* 0x000000ffff161224 */ /* 0x000fe400078e0218 */
[----:B------:R-:W3:Y:S01]  /*0680*/  LDG.E R24, desc[UR4][R20.64+0x28] ;  /* 0x0000280414187981 */ /* 0x000ee2000c1e1900 */
[----:B------:R-:W-:Y:S01]  /*0690*/  ISETP.NE.AND P1, PT, R25, RZ, PT ;  /* 0x000000ff1900720c */ /* 0x000fe20003f25270 */
[----:B------:R-:W-:Y:S02]  /*06a0*/  VIADD R25, R22, 0x1 ;  /* 0x0000000116197836 */ /* 0x000fe40000000000 */
[----:B------:R-:W-:Y:S01]  /*06b0*/  @P2 IMAD.MOV R25, RZ, RZ, R22 ;  /* 0x000000ffff192224 */ /* 0x000fe200078e0216 */
[----:B------:R-:W3:Y:S03]  /*06c0*/  LDG.E R29, desc[UR4][R20.64+0x2c] ;  /* 0x00002c04141d7981 */ /* 0x000ee6000c1e1900 */
[----:B------:R-:W-:-:S06]  /*06d0*/  VIADD R22, R25, 0x1 ;  /* 0x0000000119167836 */ /* 0x000fcc0000000000 */
[----:B------:R-:W-:Y:S02]  /*06e0*/  @P1 IMAD.MOV R22, RZ, RZ, R25 ;  /* 0x000000ffff161224 */ /* 0x000fe400078e0219 */
[----:B------:R-:W3:Y:S01]  /*06f0*/  LDG.E R25, desc[UR4][R20.64+0x34] ;  /* 0x0000340414197981 */ /* 0x000ee2000c1e1900 */
[----:B--2---:R-:W-:Y:S01]  /*0700*/  ISETP.NE.AND P1, PT, R8, RZ, PT ;  /* 0x000000ff0800720c */ /* 0x004fe20003f25270 */
[----:B------:R-:W-:-:S12]  /*0710*/  VIADD R8, R22, 0x1 ;  /* 0x0000000116087836 */ /* 0x000fd80000000000 */
[----:B------:R-:W-:Y:S02]  /*0720*/  @P1 IMAD.MOV R8, RZ, RZ, R22 ;  /* 0x000000ffff081224 */ /* 0x000fe400078e0216 */
[----:B----4-:R-:W-:-:S05]  /*0730*/  IMAD.WIDE R22, R23, 0x4, R10 ;  /* 0x0000000417167825 */ /* 0x010fca00078e020a */
[----:B------:R0:W2:Y:S01]  /*0740*/  LDG.E R26, desc[UR4][R22.64] ;  /* 0x00000004161a7981 */ /* 0x0000a2000c1e1900 */
[----:B---3--:R-:W-:Y:S01]  /*0750*/  ISETP.NE.AND P2, PT, R2, RZ, PT ;  /* 0x000000ff0200720c */ /* 0x008fe20003f45270 */
[----:B------:R-:W-:Y:S02]  /*0760*/  VIADD R2, R8, 0x1 ;  /* 0x0000000108027836 */ /* 0x000fe40000000000 */
[----:B0-----:R-:W-:-:S10]  /*0770*/  IMAD.WIDE R22, R24, 0x4, R10 ;  /* 0x0000000418167825 */ /* 0x001fd400078e020a */
[----:B------:R-:W-:Y:S02]  /*0780*/  @P2 IMAD.MOV R2, RZ, RZ, R8 ;  /* 0x000000ffff022224 */ /* 0x000fe400078e0208 */
[----:B------:R0:W3:Y:S02]  /*0790*/  LDG.E R8, desc[UR4][R22.64] ;  /* 0x0000000416087981 */ /* 0x0000e4000c1e1900 */
[--C-:B0-----:R-:W-:Y:S02]  /*07a0*/  IMAD.WIDE R22, R27, 0x4, R10.reuse ;  /* 0x000000041b167825 */ /* 0x101fe400078e020a */
[----:B------:R-:W4:Y:S04]  /*07b0*/  LDG.E R27, desc[UR4][R20.64+0x38] ;  /* 0x00003804141b7981 */ /* 0x000f28000c1e1900 */
[----:B------:R-:W3:Y:S01]  /*07c0*/  LDG.E R21, desc[UR4][R20.64+0x3c] ;  /* 0x00003c0414157981 */ /* 0x000ee2000c1e1900 */
[----:B------:R-:W-:-:S06]  /*07d0*/  IMAD.WIDE R28, R29, 0x4, R10 ;  /* 0x000000041d1c7825 */ /* 0x000fcc00078e020a */
[----:B------:R-:W3:Y:S01]  /*07e0*/  LDG.E R28, desc[UR4][R28.64] ;  /* 0x000000041c1c7981 */ /* 0x000ee2000c1e1900 */
[----:B------:R-:W-:-:S06]  /*07f0*/  IMAD.WIDE R24, R25, 0x4, R10 ;  /* 0x0000000419187825 */ /* 0x000fcc00078e020a */
[----:B------:R-:W3:Y:S04]  /*0800*/  LDG.E R24, desc[UR4][R24.64] ;  /* 0x0000000418187981 */ /* 0x000ee8000c1e1900 */
[----:B------:R4:W3:Y:S01]  /*0810*/  LDG.E R29, desc[UR4][R22.64] ;  /* 0x00000004161d7981 */ /* 0x0008e2000c1e1900 */
[----:B--2---:R-:W-:Y:S01]  /*0820*/  ISETP.NE.AND P1, PT, R26, RZ, PT ;  /* 0x000000ff1a00720c */ /* 0x004fe20003f25270 */
[----:B----4-:R-:W-:-:S06]  /*0830*/  IMAD.WIDE R22, R27, 0x4, R10 ;  /* 0x000000041b167825 */ /* 0x010fcc00078e020a */
        /* <DEDUP_REMOVED lines=9> */
[----:B------:R-:W-:-:S03]  /*08d0*/  ISETP.NE.AND P2, PT, R29, RZ, PT ;  /* 0x000000ff1d00720c */ /* 0x000fc60003f45270 */
[----:B------:R-:W-:Y:S02]  /*08e0*/  VIADD R8, R2, 0x1 ;  /* 0x0000000102087836 */ /* 0x000fe40000000000 */
[----:B------:R-:W-:Y:S01]  /*08f0*/  @P1 IMAD.MOV R8, RZ, RZ, R2 ;  /* 0x000000ffff081224 */ /* 0x000fe200078e0202 */
[----:B------:R-:W-:-:S03]  /*0900*/  ISETP.NE.AND P1, PT, R24, RZ, PT ;  /* 0x000000ff1800720c */ /* 0x000fc60003f25270 */
[----:B------:R-:W-:-:S04]  /*0910*/  VIADD R2, R8, 0x1 ;  /* 0x0000000108027836 */ /* 0x000fc80000000000 */
[----:B------:R-:W-:Y:S02]  /*0920*/  @P2 IMAD.MOV R2, RZ, RZ, R8 ;  /* 0x000000ffff022224 */ /* 0x000fe400078e0208 */
[----:B------:R-:W-:Y:S02]  /*0930*/  VIADD R6, R6, 0x10 ;  /* 0x0000001006067836 */ /* 0x000fe40000000000 */
[----:B------:R-:W-:Y:S02]  /*0940*/  VIADD R8, R2, 0x1 ;  /* 0x0000000102087836 */ /* 0x000fe40000000000 */
[----:B------:R-:W-:-:S04]  /*0950*/  @P1 IMAD.MOV R8, RZ, RZ, R2 ;  /* 0x000000ffff081224 */ /* 0x000fc800078e0202 */
[----:B------:R-:W-:Y:S02]  /*0960*/  VIADD R20, R8, 0x1 ;  /* 0x0000000108147836 */ /* 0x000fe40000000000 */
[----:B------:R-:W-:Y:S01]  /*0970*/  VIADD R5, R5, 0x10 ;  /* 0x0000001005057836 */ /* 0x000fe20000000000 */
[----:B--2---:R-:W-:Y:S02]  /*0980*/  ISETP.NE.AND P2, PT, R22, RZ, PT ;  /* 0x000000ff1600720c */ /* 0x004fe40003f45270 */
[----:B---3--:R-:W-:-:S11]  /*0990*/  ISETP.NE.AND P1, PT, R26, RZ, PT ;  /* 0x000000ff1a00720c */ /* 0x008fd60003f25270 */
[----:B------:R-:W-:Y:S01]  /*09a0*/  @P2 IMAD.MOV R20, RZ, RZ, R8 ;  /* 0x000000ffff142224 */ /* 0x000fe200078e0208 */
[----:B------:R-:W-:-:S03]  /*09b0*/  ISETP.NE.AND P2, PT, R6, R9, PT ;  /* 0x000000090600720c */ /* 0x000fc60003f45270 */
[----:B------:R-:W-:Y:S02]  /*09c0*/  VIADD R2, R20, 0x1 ;  /* 0x0000000114027836 */ /* 0x000fe40000000000 */
[----:B------:R-:W-:-:S08]  /*09d0*/  @P1 IMAD.MOV R2, RZ, RZ, R20 ;  /* 0x000000ffff021224 */ /* 0x000fd000078e0214 */
[----:B------:R-:W-:Y:S05]  /*09e0*/  @P2 BRA `(.L_x_95) ;  /* 0xfffffff8006c2947 */ /* 0x000fea000383ffff */
.L_x_94:
[----:B------:R-:W-:Y:S05]  /*09f0*/  BSYNC.RECONVERGENT B1 ;  /* 0x0000000000017941 */ /* 0x000fea0003800200 */
.L_x_93:
[----:B------:R-:W-:Y:S04]  /*0a00*/  BSSY.RECONVERGENT B1, `(.L_x_96) ;  /* 0x0000069000017945 */ /* 0x000fe80003800200 */
[----:B------:R-:W-:Y:S05]  /*0a10*/  @!P0 BRA `(.L_x_97) ;  /* 0x00000004009c8947 */ /* 0x000fea0003800000 */
[----:B------:R-:W-:Y:S01]  /*0a20*/  ISETP.GE.U32.AND P1, PT, R7, 0x8, PT ;  /* 0x000000080700780c */ /* 0x000fe20003f26070 */
[----:B------:R-:W-:Y:S01]  /*0a30*/  BSSY.RECONVERGENT B2, `(.L_x_98) ;  /* 0x0000036000027945 */ /* 0x000fe20003800200 */
[----:B------:R-:W-:-:S04]  /*0a40*/  LOP3.LUT R6, R4, 0x7, RZ, 0xc0, !PT ;  /* 0x0000000704067812 */ /* 0x000fc800078ec0ff */
[----:B------:R-:W-:-:S07]  /*0a50*/  ISETP.NE.AND P0, PT, R6, RZ, PT ;  /* 0x000000ff0600720c */ /* 0x000fce0003f05270 */
[----:B------:R-:W-:Y:S06]  /*0a60*/  @!P1 BRA `(.L_x_99) ;  /* 0x0000000000c89947 */ /* 0x000fec0003800000 */
[----:B-----5:R-:W-:-:S05]  /*0a70*/  IMAD.WIDE R28, R5, 0x4, R18 ;  /* 0x00000004051c7825 */ /* 0x020fca00078e0212 */
[----:B------:R-:W2:Y:S04]  /*0a80*/  LDG.E R9, desc[UR4][R28.64] ;  /* 0x000000041c097981 */ /* 0x000ea8000c1e1900 */
[----:B------:R-:W3:Y:S04]  /*0a90*/  LDG.E R20, desc[UR4][R28.64+0x4] ;  /* 0x000004041c147981 */ /* 0x000ee8000c1e1900 */
[----:B------:R-:W4:Y:S04]  /*0aa0*/  LDG.E R21, desc[UR4][R28.64+0x8] ;  /* 0x000008041c157981 */ /* 0x000f28000c1e1900 */
[----:B------:R-:W4:Y:S04]  /*0ab0*/  LDG.E R22, desc[UR4][R28.64+0xc] ;  /* 0x00000c041c167981 */ /* 0x000f28000c1e1900 */
[----:B------:R-:W4:Y:S04]  /*0ac0*/  LDG.E R23, desc[UR4][R28.64+0x10] ;  /* 0x000010041c177981 */ /* 0x000f28000c1e1900 */
[----:B------:R-:W4:Y:S04]  /*0ad0*/  LDG.E R25, desc[UR4][R28.64+0x14] ;  /* 0x000014041c197981 */ /* 0x000f28000c1e1900 */
[----:B------:R-:W4:Y:S04]  /*0ae0*/  LDG.E R27, desc[UR4][R28.64+0x18] ;  /* 0x000018041c1b7981 */ /* 0x000f28000c1e1900 */
[----:B------:R-:W4:Y:S01]  /*0af0*/  LDG.E R29, desc[UR4][R28.64+0x1c] ;  /* 0x00001c041c1d7981 */ /* 0x000f22000c1e1900 */
[----:B--2---:R-:W-:-:S05]  /*0b00*/  IMAD.WIDE R8, R9, 0x4, R10 ;  /* 0x0000000409087825 */ /* 0x004fca00078e020a */
[----:B------:R3:W2:Y:S02]  /*0b10*/  LDG.E R7, desc[UR4][R8.64] ;  /* 0x0000000408077981 */ /* 0x0006a4000c1e1900 */
[----:B---3--:R-:W-:-:S04]  /*0b20*/  IMAD.WIDE R8, R20, 0x4, R10 ;  /* 0x0000000414087825 */ /* 0x008fc800078e020a */
[--C-:B----4-:R-:W-:Y:S02]  /*0b30*/  IMAD.WIDE R20, R21, 0x4, R10.reuse ;  /* 0x0000000415147825 */ /* 0x110fe400078e020a */
[----:B------:R-:W3:Y:S04]  /*0b40*/  LDG.E R8, desc[UR4][R8.64] ;  /* 0x0000000408087981 */ /* 0x000ee8000c1e1900 */
[----:B------:R0:W4:Y:S02]  /*0b50*/  LDG.E R9, desc[UR4][R20.64] ;  /* 0x0000000414097981 */ /* 0x000124000c1e1900 */
[----:B0-----:R-:W-:-:S06]  /*0b60*/  IMAD.WIDE R20, R22, 0x4, R10 ;  /* 0x0000000416147825 */ /* 0x001fcc00078e020a */
[----:B------:R-:W4:Y:S01]  /*0b70*/  LDG.E R20, desc[UR4][R20.64] ;  /* 0x0000000414147981 */ /* 0x000f22000c1e1900 */
[----:B------:R-:W-:-:S04]  /*0b80*/  IMAD.WIDE R22, R23, 0x4, R10 ;  /* 0x0000000417167825 */ /* 0x000fc800078e020a */
[--C-:B------:R-:W-:Y:S02]  /*0b90*/  IMAD.WIDE R24, R25, 0x4, R10.reuse ;  /* 0x0000000419187825 */ /* 0x100fe400078e020a */
[----:B------:R-:W4:Y:S04]  /*0ba0*/  LDG.E R22, desc[UR4][R22.64] ;  /* 0x0000000416167981 */ /* 0x000f28000c1e1900 */
[----:B------:R-:W4:Y:S01]  /*0bb0*/  LDG.E R24, desc[UR4][R24.64] ;  /* 0x0000000418187981 */ /* 0x000f22000c1e1900 */
[----:B------:R-:W-:-:S04]  /*0bc0*/  IMAD.WIDE R26, R27, 0x4, R10 ;  /* 0x000000041b1a7825 */ /* 0x000fc800078e020a */
[----:B------:R-:W-:Y:S02]  /*0bd0*/  IMAD.WIDE R28, R29, 0x4, R10 ;  /* 0x000000041d1c7825 */ /* 0x000fe400078e020a */
[----:B------:R-:W4:Y:S04]  /*0be0*/  LDG.E R26, desc[UR4][R26.64] ;  /* 0x000000041a1a7981 */ /* 0x000f28000c1e1900 */
[----:B------:R-:W4:Y:S01]  /*0bf0*/  LDG.E R28, desc[UR4][R28.64] ;  /* 0x000000041c1c7981 */ /* 0x000f22000c1e1900 */
[----:B------:R-:W-:Y:S01]  /*0c00*/  VIADD R5, R5, 0x8 ;  /* 0x0000000805057836 */ /* 0x000fe20000000000 */
[----:B--2---:R-:W-:Y:S01]  /*0c10*/  ISETP.NE.AND P1, PT, R7, RZ, PT ;  /* 0x000000ff0700720c */ /* 0x004fe20003f25270 */
[----:B------:R-:W-:-:S12]  /*0c20*/  VIADD R7, R2, 0x1 ;  /* 0x0000000102077836 */ /* 0x000fd80000000000 */
[----:B------:R-:W-:Y:S01]  /*0c30*/  @P1 IMAD.MOV R7, RZ, RZ, R2 ;  /* 0x000000ffff071224 */ /* 0x000fe200078e0202 */
[----:B---3--:R-:W-:-:S03]  /*0c40*/  ISETP.NE.AND P2, PT, R8, RZ, PT ;  /* 0x000000ff0800720c */ /* 0x008fc60003f45270 */
[----:B------:R-:W-:Y:S01]  /*0c50*/  VIADD R2, R7, 0x1 ;  /* 0x0000000107027836 */ /* 0x000fe20000000000 */
[----:B----4-:R-:W-:-:S09]  /*0c60*/  ISETP.NE.AND P1, PT, R9, RZ, PT ;  /* 0x000000ff0900720c */ /* 0x010fd20003f25270 */
[----:B------:R-:W-:-:S04]  /*0c70*/  @P2 IMAD.MOV R2, RZ, RZ, R7 ;  /* 0x000000ffff022224 */ /* 0x000fc800078e0207 */
[----:B------:R-:W-:Y:S02]  /*0c80*/  VIADD R7, R2, 0x1 ;  /* 0x0000000102077836 */ /* 0x000fe40000000000 */
[----:B------:R-:W-:Y:S01]  /*0c90*/  @P1 IMAD.MOV R7, RZ, RZ, R2 ;  /* 0x000000ffff071224 */ /* 0x000fe200078e0202 */
[----:B------:R-:W-:-:S03]  /*0ca0*/  ISETP.NE.AND P2, PT, R20, RZ, PT ;  /* 0x000000ff1400720c */ /* 0x000fc60003f45270 */
[----:B------:R-:W-:Y:S01]  /*0cb0*/  VIADD R2, R7, 0x1 ;  /* 0x0000000107027836 */ /* 0x000fe20000000000 */
[----:B------:R-:W-:-:S09]  /*0cc0*/  ISETP.NE.AND P1, PT, R22, RZ, PT ;  /* 0x000000ff1600720c */ /* 0x000fd20003f25270 */
        /* <DEDUP_REMOVED lines=9> */
[----:B------:R-:W-:-:S04]  /*0d60*/  @P1 IMAD.MOV R7, RZ, RZ, R2 ;  /* 0x000000ffff071224 */ /* 0x000fc800078e0202 */
[----:B------:R-:W-:-:S04]  /*0d70*/  VIADD R2, R7, 0x1 ;  /* 0x0000000107027836 */ /* 0x000fc80000000000 */
[----:B------:R-:W-:-:S07]  /*0d80*/  @P2 IMAD.MOV R2, RZ, RZ, R7 ;  /* 0x000000ffff022224 */ /* 0x000fce00078e0207 */
.L_x_99:
[----:B------:R-:W-:Y:S05]  /*0d90*/  BSYNC.RECONVERGENT B2 ;  /* 0x0000000000027941 */ /* 0x000fea0003800200 */
.L_x_98:
        /* <DEDUP_REMOVED lines=10> */
[----:B------:R-:W4:Y:S01]  /*0e40*/  LDG.E R25, desc[UR4][R6.64+0xc] ;  /* 0x00000c0406197981 */ /* 0x000f22000c1e1900 */
[----:B--2---:R-:W-:-:S04]  /*0e50*/  IMAD.WIDE R8, R9, 0x4, R10 ;  /* 0x0000000409087825 */ /* 0x004fc800078e020a */
[--C-:B---3--:R-:W-:Y:S02]  /*0e60*/  IMAD.WIDE R20, R21, 0x4, R10.reuse ;  /* 0x0000000415147825 */ /* 0x108fe400078e020a */
[----:B------:R-:W2:Y:S04]  /*0e70*/  LDG.E R8, desc[UR4][R8.64] ;  /* 0x0000000408087981 */ /* 0x000ea8000c1e1900 */
[----:B------:R-:W3:Y:S01]  /*0e80*/  LDG.E R20, desc[UR4][R20.64] ;  /* 0x0000000414147981 */ /* 0x000ee2000c1e1900 */
[----:B----4-:R-:W-:-:S04]  /*0e90*/  IMAD.WIDE R22, R23, 0x4, R10 ;  /* 0x0000000417167825 */ /* 0x010fc800078e020a */
[----:B------:R-:W-:Y:S02]  /*0ea0*/  IMAD.WIDE R24, R25, 0x4, R10 ;  /* 0x0000000419187825 */ /* 0x000fe400078e020a */
[----:B------:R-:W4:Y:S04]  /*0eb0*/  LDG.E R22, desc[UR4][R22.64] ;  /* 0x0000000416167981 */ /* 0x000f28000c1e1900 */
[----:B------:R-:W4:Y:S01]  /*0ec0*/  LDG.E R24, desc[UR4][R24.64] ;  /* 0x0000000418187981 */ /* 0x000f22000c1e1900 */
        /* <DEDUP_REMOVED lines=8> */
[----:B------:R-:W-:-:S03]  /*0f50*/  ISETP.NE.AND P2, PT, R24, RZ, PT ;  /* 0x000000ff1800720c */ /* 0x000fc60003f45270 */
[----:B------:R-:W-:-:S04]  /*0f60*/  VIADD R6, R2, 0x1 ;  /* 0x0000000102067836 */ /* 0x000fc80000000000 */
[----:B------:R-:W-:-:S04]  /*0f70*/  @P0 IMAD.MOV R6, RZ, RZ, R2 ;  /* 0x000000ffff060224 */ /* 0x000fc800078e0202 */
[----:B------:R-:W-:Y:S02]  /*0f80*/  VIADD R2, R6, 0x1 ;  /* 0x0000000106027836 */ /* 0x000fe40000000000 */
[----:B------:R-:W-:-:S07]  /*0f90*/  @P2 IMAD.MOV R2, RZ, RZ, R6 ;  /* 0x000000ffff022224 */ /* 0x000fce00078e0206 */
.L_x_101:
[----:B------:R-:W-:Y:S05]  /*0fa0*/  BSYNC.RECONVERGENT B2 ;  /* 0x0000000000027941 */ /* 0x000fea0003800200 */
.L_x_100:
[----:B------:R-:W-:Y:S05]  /*0fb0*/  @!P1 BRA `(.L_x_97) ;  /* 0x0000000000349947 */ /* 0x000fea0003800000 */
[----:B------:R-:W-:-:S07]  /*0fc0*/  IMAD.MOV.U32 R21, RZ, RZ, RZ ;  /* 0x000000ffff157224 */ /* 0x000fce00078e00ff */
.L_x_102:
[----:B-----5:R-:W-:-:S05]  /*0fd0*/  IMAD.WIDE R8, R5, 0x4, R18 ;  /* 0x0000000405087825 */ /* 0x020fca00078e0212 */
[----:B------:R-:W2:Y:S02]  /*0fe0*/  LDG.E R7, desc[UR4][R8.64] ;  /* 0x0000000408077981 */ /* 0x000ea4000c1e1900 */
[----:B--2---:R-:W-:-:S06]  /*0ff0*/  IMAD.WIDE R6, R7, 0x4, R10 ;  /* 0x0000000407067825 */ /* 0x004fcc00078e020a */
[----:B------:R-:W2:Y:S01]  /*1000*/  LDG.E R6, desc[UR4][R6.64] ;  /* 0x0000000406067981 */ /* 0x000ea2000c1e1900 */
[----:B------:R-:W-:Y:S02]  /*1010*/  VIADD R21, R21, 0x1 ;  /* 0x0000000115157836 */ /* 0x000fe40000000000 */
[----:B------:R-:W-:Y:S02]  /*1020*/  VIADD R20, R2, 0x1 ;  /* 0x0000000102147836 */ /* 0x000fe40000000000 */
[----:B------:R-:W-:Y:S01]  /*1030*/  VIADD R5, R5, 0x1 ;  /* 0x0000000105057836 */ /* 0x000fe20000000000 */
[----:B------:R-:W-:Y:S02]  /*1040*/  ISETP.NE.AND P1, PT, R21, R4, PT ;  /* 0x000000041500720c */ /* 0x000fe40003f25270 */
[----:B--2---:R-:W-:-:S13]  /*1050*/  ISETP.NE.AND P0, PT, R6, RZ, PT ;  /* 0x000000ff0600720c */ /* 0x004fda0003f05270 */
[----:B------:R-:W-:-:S04]  /*1060*/  @P0 IMAD.MOV R20, RZ, RZ, R2 ;  /* 0x000000ffff140224 */ /* 0x000fc800078e0202 */
[----:B------:R-:W-:Y:S01]  /*1070*/  IMAD.MOV.U32 R2, RZ, RZ, R20 ;  /* 0x000000ffff027224 */ /* 0x000fe200078e0014 */
[----:B------:R-:W-:Y:S06]  /*1080*/  @P1 BRA `(.L_x_102) ;  /* 0xfffffffc00d01947 */ /* 0x000fec000383ffff */
.L_x_97:
[----:B------:R-:W-:Y:S05]  /*1090*/  BSYNC.RECONVERGENT B1 ;  /* 0x0000000000017941 */ /* 0x000fea0003800200 */
.L_x_96:
[----:B------:R-:W-:-:S13]  /*10a0*/  ISETP.NE.AND P0, PT, R2, RZ, PT ;  /* 0x000000ff0200720c */ /* 0x000fda0003f05270 */
[----:B------:R-:W-:Y:S05]  /*10b0*/  @P0 BRA `(.L_x_103) ;  /* 0x00000000002c0947 */ /* 0x000fea0003800000 */
.L_x_86:
[----:B------:R-:W-:Y:S05]  /*10c0*/  BSYNC.RECONVERGENT B0 ;  /* 0x0000000000007941 */ /* 0x000fea0003800200 */
.L_x_85:
[----:B01----:R-:W0:Y:S01]  /*10d0*/  LDC.64 R6, c[0x0][0x380] ;  /* 0x0000e000ff067b82 */ /* 0x003e220000000a00 */
[----:B------:R-:W-:-:S05]  /*10e0*/  IMAD.MOV.U32 R11, RZ, RZ, 0x1 ;  /* 0x00000001ff0b7424 */ /* 0x000fca00078e00ff */
[----:B------:R-:W-:Y:S04]  /*10f0*/  STG.E desc[UR4][R12.64], R11 ;  /* 0x0000000b0c007986 */ /* 0x000fe8000c101904 */
[----:B0-----:R-:W2:Y:S04]  /*1100*/  LDG.E R0, desc[UR4][R6.64+0x8] ;  /* 0x0000080406007981 */ /* 0x001ea8000c1e1900 */
[----:B------:R-:W3:Y:S01]  /*1110*/  LDG.E.64 R4, desc[UR4][R6.64+0x20] ;  /* 0x0000200406047981 */ /* 0x000ee2000c1e1b00 */
[----:B--2---:R-:W-:Y:S02]  /*1120*/  VIADD R9, R0, 0x1 ;  /* 0x0000000100097836 */ /* 0x004fe40000000000 */
[----:B---3--:R-:W-:-:S03]  /*1130*/  IMAD.WIDE R4, R3, 0x4, R4 ;  /* 0x0000000403047825 */ /* 0x008fc600078e0204 */
[----:B------:R-:W-:Y:S04]  /*1140*/  STG.E desc[UR4][R6.64+0x8], R9 ;  /* 0x0000080906007986 */ /* 0x000fe8000c101904 */
[----:B------:R-:W-:Y:S01]  /*1150*/  STG.E desc[UR4][R4.64], R9 ;  /* 0x0000000904007986 */ /* 0x000fe2000c101904 */
[----:B------:R-:W-:Y:S05]  /*1160*/  EXIT ;  /* 0x000000000000794d */ /* 0x000fea0003800000 */
.L_x_103:
[----:B------:R-:W2:Y:S02]  /*1170*/  LDG.E R16, desc[UR4][R16.64+0x4] ;  /* 0x0000040410107981 */ /* 0x000ea4000c1e1900 */
[----:B--2---:R-:W-:-:S13]  /*1180*/  ISETP.GE.AND P0, PT, R16, 0x1, PT ;  /* 0x000000011000780c */ /* 0x004fda0003f06270 */
[----:B------:R-:W-:Y:S05]  /*1190*/  @!P0 BRA `(.L_x_104) ;  /* 0x0000001000048947 */ /* 0x000fea0003800000 */
[----:B------:R-:W-:Y:S01]  /*11a0*/  VIMNMX R13, PT, PT, R0, 0x1, !PT ;  /* 0x00000001000d7848 */ /* 0x000fe20007fe0100 */
[----:B------:R-:W-:Y:S01]  /*11b0*/  IMAD.MOV.U32 R9, RZ, RZ, RZ ;  /* 0x000000ffff097224 */ /* 0x000fe200078e00ff */
[----:B------:R-:W-:Y:S01]  /*11c0*/  IADD3 R2, P0, PT, R14, 0x8, RZ ;  /* 0x000000080e027810 */ /* 0x000fe20007f1e0ff */
[----:B------:R-:W-:Y:S01]  /*11d0*/  IMAD.MOV.U32 R12, RZ, RZ, RZ ;  /* 0x000000ffff0c7224 */ /* 0x000fe200078e00ff */
[C---:B------:R-:W-:Y:S02]  /*11e0*/  LOP3.LUT R8, R13.reuse, 0x7ffffffc, RZ, 0xc0, !PT ;  /* 0x7ffffffc0d087812 */ /* 0x040fe400078ec0ff */
[----:B------:R-:W-:Y:S01]  /*11f0*/  LOP3.LUT R13, R13, 0x3, RZ, 0xc0, !PT ;  /* 0x000000030d0d7812 */ /* 0x000fe200078ec0ff */
[----:B------:R-:W-:Y:S02]  /*1200*/  IMAD.X R17, RZ, RZ, R15, P0 ;  /* 0x000000ffff117224 */ /* 0x000fe400000e060f */
[----:B------:R-:W-:-:S07]  /*1210*/  IMAD.MOV R20, RZ, RZ, -R8 ;  /* 0x000000ffff147224 */ /* 0x000fce00078e0a08 */
.L_x_114:
[----:B-----5:R-:W-:-:S06]  /*1220*/  IMAD.WIDE.U32 R4, R9, 0x4, R18 ;  /* 0x0000000409047825 */ /* 0x020fcc00078e0012 */
[----:B------:R-:W2:Y:S01]  /*1230*/  LDG.E R4, desc[UR4][R4.64] ;  /* 0x0000000404047981 */ /* 0x000ea2000c1e1900 */
[----:B------:R-:W-:Y:S01]  /*1240*/  BSSY.RECONVERGENT B1, `(.L_x_105) ;  /* 0x00000f1000017945 */ /* 0x000fe20003800200 */
[----:B--2---:R-:W-:-:S13]  /*1250*/  ISETP.NE.AND P0, PT, R4, R3, PT ;  /* 0x000000030400720c */ /* 0x004fda0003f05270 */
[----:B------:R-:W-:Y:S05]  /*1260*/  @P0 BRA `(.L_x_106) ;  /* 0x0000000c00b80947 */ /* 0x000fea0003800000 */
[----:B------:R-:W-:Y:S01]  /*1270*/  ISETP.GE.AND P0, PT, R0, 0x1, PT ;  /* 0x000000010000780c */ /* 0x000fe20003f06270 */
[----:B------:R-:W-:Y:S02]  /*1280*/  IMAD.MOV.U32 R4, RZ, RZ, -0x1 ;  /* 0xffffffffff047424 */ /* 0x000fe400078e00ff */
[----:B------:R-:W-:-:S10]  /*1290*/  IMAD.MOV.U32 R5, RZ, RZ, -0x1 ;  /* 0xffffffffff057424 */ /* 0x000fd400078e00ff */
[----:B------:R-:W-:Y:S05]  /*12a0*/  @!P0 BRA `(.L_x_107) ;  /* 0x0000000c008c8947 */ /* 0x000fea0003800000 */
[----:B------:R-:W-:Y:S01]  /*12b0*/  ISETP.GE.AND P0, PT, R0, 0x4, PT ;  /* 0x000000040000780c */ /* 0x000fe20003f06270 */
[----:B------:R-:W-:Y:S02]  /*12c0*/  IMAD.MOV.U32 R21, RZ, RZ, -0x1 ;  /* 0xffffffffff157424 */ /* 0x000fe400078e00ff */
[----:B------:R-:W-:Y:S02]  /*12d0*/  IMAD.MOV.U32 R6, RZ, RZ, RZ ;  /* 0x000000ffff067224 */ /* 0x000fe400078e00ff */
[----:B------:R-:W-:-:S08]  /*12e0*/  IMAD.MOV.U32 R22, RZ, RZ, -0x1 ;  /* 0xffffffffff167424 */ /* 0x000fd000078e00ff */
[----:B------:R-:W-:Y:S05]  /*12f0*/  @!P0 BRA `(.L_x_108) ;  /* 0x0000000c001c8947 */ /* 0x000fea0003800000 */
[----:B------:R-:W-:Y:S02]  /*1300*/  IMAD.MOV R4, RZ, RZ, -R8 ;  /* 0x000000ffff047224 */ /* 0x000fe400078e0a08 */
[----:B------:R-:W-:Y:S02]  /*1310*/  IMAD.MOV.U32 R21, RZ, RZ, -0x1 ;  /* 0xffffffffff157424 */ /* 0x000fe400078e00ff */
[----:B------:R-:W-:Y:S01]  /*1320*/  IMAD.MOV.U32 R24, RZ, RZ, 0x1 ;  /* 0x00000001ff187424 */ /* 0x000fe200078e00ff */
[----:B------:R-:W-:Y:S01]  /*1330*/  ISETP.GE.AND P0, PT, R4, RZ, PT ;  /* 0x000000ff0400720c */ /* 0x000fe20003f06270 */
[----:B------:R-:W-:Y:S02]  /*1340*/  IMAD.MOV.U32 R4, RZ, RZ, R2 ;  /* 0x000000ffff047224 */ /* 0x000fe400078e0002 */
[----:B------:R-:W-:Y:S02]  /*1350*/  IMAD.MOV.U32 R5, RZ, RZ, R17 ;  /* 0x000000ffff057224 */ /* 0x000fe400078e0011 */
[----:B------:R-:W-:-:S08]  /*1360*/  IMAD.MOV.U32 R23, RZ, RZ, R20 ;  /* 0x000000ffff177224 */ /* 0x000fd000078e0014 */
[----:B------:R-:W-:Y:S05]  /*1370*/  @P0 BRA `(.L_x_109) ;  /* 0x0000000800880947 */ /* 0x000fea0003800000 */
[----:B------:R-:W-:Y:S01]  /*1380*/  IMAD.MOV R7, RZ, RZ, -R23 ;  /* 0x000000ffff077224 */ /* 0x000fe200078e0a17 */
[----:B------:R-:W-:-:S04]  /*1390*/  PLOP3.LUT P0, PT, PT, PT, PT, 0x80, 0x8 ;  /* 0x000000000008781c */ /* 0x000fc80003f0f070 */
[----:B------:R-:W-:-:S13]  /*13a0*/  ISETP.GT.AND P1, PT, R7, 0xc, PT ;  /* 0x0000000c0700780c */ /* 0x000fda0003f24270 */
[----:B------:R-:W-:Y:S05]  /*13b0*/  @!P1 BRA `(.L_x_110) ;  /* 0x00000004008c9947 */ /* 0x000fea0003800000 */
[----:B------:R-:W-:-:S13]  /*13c0*/  PLOP3.LUT P0, PT, PT, PT, PT, 0x8, 0x80 ;  /* 0x000000000080781c */ /* 0x000fda0003f0e170 */
.L_x_111:
[----:B------:R-:W2:Y:S04]  /*13d0*/  LDG.E R6, desc[UR4][R4.64+-0x8] ;  /* 0xfffff80404067981 */ /* 0x000ea8000c1e1900 */
[----:B------:R-:W3:Y:S04]  /*13e0*/  LDG.E R27, desc[UR4][R4.64+-0x4] ;  /* 0xfffffc04041b7981 */ /* 0x000ee8000c1e1900 */
[----:B------:R-:W4:Y:S04]  /*13f0*/  LDG.E R26, desc[UR4][R4.64] ;  /* 0x00000004041a7981 */ /* 0x000f28000c1e1900 */
[----:B------:R-:W5:Y:S04]  /*1400*/  LDG.E R7, desc[UR4][R4.64+0x4] ;  /* 0x0000040404077981 */ /* 0x000f68000c1e1900 */
        /* <DEDUP_REMOVED lines=9> */
[----:B------:R-:W-:-:S04]  /*14a0*/  @P5 SEL R22, R22, R27, P6 ;  /* 0x0000001b16165207 */ /* 0x000fc80003000000 */
[----:B----4-:R-:W-:Y:S01]  /*14b0*/  ISETP.GT.AND P2, PT, R26, R22, PT ;  /* 0x000000161a00720c */ /* 0x010fe20003f44270 */
[----:B------:R-:W-:-:S03]  /*14c0*/  @!P4 VIADD R21, R24, 0xffffffff ;  /* 0xffffffff1815c836 */ /* 0x000fc60000000000 */
[----:B------:R-:W-:-:S09]  /*14d0*/  ISETP.GT.OR P4, PT, R26, R9, !P2 ;  /* 0x000000091a00720c */ /* 0x000fd20005784670 */
[----:B------:R-:W-:-:S04]  /*14e0*/  @P2 ISETP.GT.AND P1, PT, R26, R9, PT ;  /* 0x000000091a00220c */ /* 0x000fc80003f24270 */
[----:B------:R-:W-:Y:S02]  /*14f0*/  @P2 SEL R22, R22, R26, P1 ;  /* 0x0000001a16162207 */ /* 0x000fe40000800000 */
[----:B------:R-:W3:Y:S01]  /*1500*/  LDG.E R26, desc[UR4][R4.64+0x10] ;  /* 0x00001004041a7981 */ /* 0x000ee2000c1e1900 */
[----:B-----5:R-:W-:-:S04]  /*1510*/  ISETP.GT.AND P1, PT, R7, R9, PT ;  /* 0x000000090700720c */ /* 0x020fc80003f24270 */
[----:B------:R-:W-:-:S04]  /*1520*/  ISETP.LE.OR P1, PT, R7, R22, P1 ;  /* 0x000000160700720c */ /* 0x000fc80000f23670 */
[----:B------:R-:W-:Y:S02]  /*1530*/  SEL R7, R22, R7, P1 ;  /* 0x0000000716077207 */ /* 0x000fe40000800000 */
[----:B------:R-:W-:Y:S01]  /*1540*/  @P5 SEL R21, R21, R24, P6 ;  /* 0x0000001815155207 */ /* 0x000fe20003000000 */
[----:B------:R-:W4:Y:S01]  /*1550*/  LDG.E R22, desc[UR4][R4.64+0x18] ;  /* 0x0000180404167981 */ /* 0x000f22000c1e1900 */
[----:B------:R-:W-:-:S13]  /*1560*/  ISETP.GT.AND P3, PT, R25, R7, PT ;  /* 0x000000071900720c */ /* 0x000fda0003f64270 */
[----:B------:R-:W-:-:S04]  /*1570*/  @P3 ISETP.GT.AND P5, PT, R25, R9, PT ;  /* 0x000000091900320c */ /* 0x000fc80003fa4270 */
[----:B------:R-:W-:Y:S01]  /*1580*/  @P3 SEL R7, R7, R25, P5 ;  /* 0x0000001907073207 */ /* 0x000fe20002800000 */
[C---:B------:R-:W-:Y:S01]  /*1590*/  @!P4 VIADD R21, R24.reuse, 0x1 ;  /* 0x000000011815c836 */ /* 0x040fe20000000000 */
[----:B------:R-:W-:Y:S01]  /*15a0*/  ISETP.GT.OR P6, PT, R25, R9, !P3 ;  /* 0x000000091900720c */ /* 0x000fe20005fc4670 */
[C---:B------:R-:W-:Y:S01]  /*15b0*/  @!P1 VIADD R21, R24.reuse, 0x2 ;  /* 0x0000000218159836 */ /* 0x040fe20000000000 */
[----:B------:R-:W5:Y:S11]  /*15c0*/  LDG.E R25, desc[UR4][R4.64+0x30] ;  /* 0x0000300404197981 */ /* 0x000f76000c1e1900 */
[----:B------:R-:W-:Y:S01]  /*15d0*/  @!P6 VIADD R21, R24, 0x3 ;  /* 0x000000031815e836 */ /* 0x000fe20000000000 */
[----:B--2---:R-:W-:-:S13]  /*15e0*/  ISETP.GT.AND P5, PT, R6, R7, PT ;  /* 0x000000070600720c */ /* 0x004fda0003fa4270 */
[----:B------:R-:W-:-:S04]  /*15f0*/  @P5 ISETP.GT.AND P4, PT, R6, R9, PT ;  /* 0x000000090600520c */ /* 0x000fc80003f84270 */
[----:B------:R-:W-:Y:S02]  /*1600*/  @P5 SEL R7, R7, R6, P4 ;  /* 0x0000000607075207 */ /* 0x000fe40002000000 */
[----:B------:R-:W2:Y:S02]  /*1610*/  LDG.E R6, desc[UR4][R4.64+0x1c] ;  /* 0x00001c0404067981 */ /* 0x000ea4000c1e1900 */
[----:B---3--:R-:W-:-:S04]  /*1620*/  ISETP.GT.AND P2, PT, R26, R7, PT ;  /* 0x000000071a00720c */ /* 0x008fc80003f44270 */
[----:B------:R-:W-:-:S09]  /*1630*/  ISETP.GT.OR P6, PT, R26, R9, !P2 ;  /* 0x000000091a00720c */ /* 0x000fd200057c4670 */
[----:B------:R-:W-:-:S04]  /*1640*/  @P2 ISETP.GT.AND P1, PT, R26, R9, PT ;  /* 0x000000091a00220c */ /* 0x000fc80003f24270 */
[----:B------:R-:W-:Y:S02]  /*1650*/  @P2 SEL R7, R7, R26, P1 ;  /* 0x0000001a07072207 */ /* 0x000fe40000800000 */
[----:B------:R-:W3:Y:S01]  /*1660*/  LDG.E R26, desc[UR4][R4.64+0x20] ;  /* 0x00002004041a7981 */ /* 0x000ee2000c1e1900 */
[----:B------:R-:W-:-:S04]  /*1670*/  ISETP.GT.AND P1, PT, R28, R9, PT ;  /* 0x000000091c00720c */ /* 0x000fc80003f24270 */
[----:B------:R-:W-:-:S04]  /*1680*/  ISETP.LE.OR P1, PT, R28, R7, P1 ;  /* 0x000000071c00720c */ /* 0x000fc80000f23670 */
[----:B------:R-:W-:Y:S01]  /*1690*/  SEL R7, R7, R28, P1 ;  /* 0x0000001c07077207 */ /* 0x000fe20000800000 */
[----:B------:R-:W-:-:S05]  /*16a0*/  VIADD R28, R24, 0x4 ;  /* 0x00000004181c7836 */ /* 0x000fca0000000000 */
[----:B------:R-:W-:Y:S02]  /*16b0*/  @P5 SEL R21, R21, R28, P4 ;  /* 0x0000001c15155207 */ /* 0x000fe40002000000 */
[C---:B----4-:R-:W-:Y:S01]  /*16c0*/  ISETP.GT.AND P4, PT, R22.reuse, R7, PT ;  /* 0x000000071600720c */ /* 0x050fe20003f84270 */
[----:B------:R-:W4:Y:S03]  /*16d0*/  LDG.E R28, desc[UR4][R4.64+0x24] ;  /* 0x00002404041c7981 */ /* 0x000f26000c1e1900 */
[----:B------:R-:W-:-:S09]  /*16e0*/  ISETP.GT.OR P3, PT, R22, R9, !P4 ;  /* 0x000000091600720c */ /* 0x000fd20006764670 */
[----:B------:R-:W-:-:S04]  /*16f0*/  @P4 ISETP.GT.AND P5, PT, R22, R9, PT ;  /* 0x000000091600420c */ /* 0x000fc80003fa4270 */
[----:B------:R-:W-:Y:S02]  /*1700*/  @P4 SEL R7, R7, R22, P5 ;  /* 0x0000001607074207 */ /* 0x000fe40002800000 */
[----:B------:R-:W5:Y:S01]  /*1710*/  LDG.E R22, desc[UR4][R4.64+0x28] ;  /* 0x0000280404167981 */ /* 0x000f62000c1e1900 */
[C---:B------:R-:W-:Y:S02]  /*1720*/  @!P6 VIADD R21, R24.reuse, 0x5 ;  /* 0x000000051815e836 */ /* 0x040fe40000000000 */
[C---:B------:R-:W-:Y:S02]  /*1730*/  @!P1 VIADD R21, R24.reuse, 0x6 ;  /* 0x0000000618159836 */ /* 0x040fe40000000000 */
        /* <DEDUP_REMOVED lines=8> */
[----:B------:R-:W-:Y:S01]  /*17c0*/  @P2 SEL R7, R7, R26, P1 ;  /* 0x0000001a07072207 */ /* 0x000fe20000800000 */
[----:B------:R-:W-:-:S05]  /*17d0*/  VIADD R26, R24, 0x8 ;  /* 0x00000008181a7836 */ /* 0x000fca0000000000 */
[----:B------:R-:W-:Y:S02]  /*17e0*/  @P5 SEL R21, R21, R26, P6 ;  /* 0x0000001a15155207 */ /* 0x000fe40003000000 */
[----:B------:R-:W3:Y:S01]  /*17f0*/  LDG.E R26, desc[UR4][R4.64+0x34] ;  /* 0x00003404041a7981 */ /* 0x000ee2000c1e1900 */
[----:B----4-:R-:W-:-:S04]  /*1800*/  ISETP.GT.AND P1, PT, R28, R9, PT ;  /* 0x000000091c00720c */ /* 0x010fc80003f24270 */
[----:B------:R-:W-:-:S04]  /*1810*/  ISETP.LE.OR P1, PT, R28, R7, P1 ;  /* 0x000000071c00720c */ /* 0x000fc80000f23670 */
[----:B------:R-:W-:-:S04]  /*1820*/  SEL R7, R7, R28, P1 ;  /* 0x0000001c07077207 */ /* 0x000fc80000800000 */
[----:B-----5:R-:W-:-:S13]  /*1830*/  ISETP.GT.AND P4, PT, R22, R7, PT ;  /* 0x000000071600720c */ /* 0x020fda0003f84270 */
[----:B------:R-:W-:-:S04]  /*1840*/  @P4 ISETP.GT.AND P5, PT, R22, R9, PT ;  /* 0x000000091600420c */ /* 0x000fc80003fa4270 */
[----:B------:R-:W-:Y:S01]  /*1850*/  @P4 SEL R7, R7, R22, P5 ;  /* 0x0000001607074207 */ /* 0x000fe20002800000 */
[----:B------:R-:W-:Y:S01]  /*1860*/  @!P3 VIADD R21, R24, 0x9 ;  /* 0x000000091815b836 */ /* 0x000fe20000000000 */
[----:B------:R-:W-:Y:S01]  /*1870*/  ISETP.GT.OR P3, PT, R22, R9, !P4 ;  /* 0x000000091600720c */ /* 0x000fe20006764670 */
[----:B------:R-:W-:Y:S02]  /*1880*/  @!P1 VIADD R21, R24, 0xa ;  /* 0x0000000a18159836 */ /* 0x000fe40000000000 */
[----:B------:R-:W-:-:S10]  /*1890*/  VIADD R23, R23, 0x10 ;  /* 0x0000001017177836 */ /* 0x000fd40000000000 */
[----:B------:R-:W-:Y:S01]  /*18a0*/  @!P3 VIADD R21, R24, 0xb ;  /* 0x0000000b1815b836 */ /* 0x000fe20000000000 */
[----:B--2---:R-:W-:-:S13]  /*18b0*/  ISETP.GT.AND P5, PT, R6, R7, PT ;  /* 0x000000070600720c */ /* 0x004fda0003fa4270 */
[----:B------:R-:W-:-:S04]  /*18c0*/  @P5 ISETP.GT.AND P6, PT, R6, R9, PT ;  /* 0x000000090600520c */ /* 0x000fc80003fc4270 */
[----:B------:R-:W-:-:S04]  /*18d0*/  @P5 SEL R7, R7, R6, P6 ;  /* 0x0000000607075207 */ /* 0x000fc80003000000 */
[----:B------:R-:W-:-:S04]  /*18e0*/  ISETP.GT.AND P2, PT, R25, R7, PT ;  /* 0x000000071900720c */ /* 0x000fc80003f44270 */
[----:B------:R-:W-:-:S09]  /*18f0*/  ISETP.GT.OR P3, PT, R25, R9, !P2 ;  /* 0x000000091900720c */ /* 0x000fd20005764670 */
[----:B------:R-:W-:-:S04]  /*1900*/  @P2 ISETP.GT.AND P1, PT, R25, R9, PT ;  /* 0x000000091900220c */ /* 0x000fc80003f24270 */
[----:B------:R-:W-:Y:S02]  /*1910*/  @P2 SEL R7, R7, R25, P1 ;  /* 0x0000001907072207 */ /* 0x000fe40000800000 */
[----:B------:R-:W-:Y:S01]  /*1920*/  ISETP.GE.AND P2, PT, R23, -0xc, PT ;  /* 0xfffffff41700780c */ /* 0x000fe20003f46270 */
[----:B------:R-:W-:Y:S01]  /*1930*/  VIADD R6, R24, 0xc ;  /* 0x0000000c18067836 */ /* 0x000fe20000000000 */
[----:B---3--:R-:W-:-:S04]  /*1940*/  ISETP.GT.AND P1, PT, R26, R9, PT ;  /* 0x000000091a00720c */ /* 0x008fc80003f24270 */
[----:B------:R-:W-:Y:S02]  /*1950*/  ISETP.LE.OR P1, PT, R26, R7, P1 ;  /* 0x000000071a00720c */ /* 0x000fe40000f23670 */
[----:B------:R-:W-:Y:S01]  /*1960*/  @P5 SEL R21, R21, R6, P6 ;  /* 0x0000000615155207 */ /* 0x000fe20003000000 */
[----:B------:R-:W-:Y:S01]  /*1970*/  @!P3 VIADD R21, R24, 0xd ;  /* 0x0000000d1815b836 */ /* 0x000fe20000000000 */
[----:B------:R-:W-:Y:S02]  /*1980*/  IADD3 R4, P3, PT, R4, 0x40, RZ ;  /* 0x0000004004047810 */ /* 0x000fe40007f7e0ff */
[----:B------:R-:W-:-:S03]  /*1990*/  SEL R22, R7, R26, P1 ;  /* 0x0000001a07167207 */ /* 0x000fc60000800000 */
[----:B------:R-:W-:-:S04]  /*19a0*/  IMAD.X R5, RZ, RZ, R5, P3 ;  /* 0x000000ffff057224 */ /* 0x000fc800018e0605 */
[C---:B------:R-:W-:Y:S02]  /*19b0*/  @!P1 VIADD R21, R24.reuse, 0xe ;  /* 0x0000000e18159836 */ /* 0x040fe40000000000 */
[----:B------:R-:W-:Y:S01]  /*19c0*/  VIADD R24, R24, 0x10 ;  /* 0x0000001018187836 */ /* 0x000fe20000000000 */
[----:B------:R-:W-:Y:S06]  /*19d0*/  @!P2 BRA `(.L_x_111) ;  /* 0xfffffff8007ca947 */ /* 0x000fec000383ffff */
[----:B------:R-:W-:-:S07]  /*19e0*/  IMAD.MOV.U32 R6, RZ, RZ, R8 ;  /* 0x000000ffff067224 */ /* 0x000fce00078e0008 */
.L_x_110:
[----:B------:R-:W-:-:S05]  /*19f0*/  IMAD.MOV R7, RZ, RZ, -R23 ;  /* 0x000000ffff077224 */ /* 0x000fca00078e0a17 */
[----:B------:R-:W-:-:S13]  /*1a00*/  ISETP.GT.AND P1, PT, R7, 0x4, PT ;  /* 0x000000040700780c */ /* 0x000fda0003f24270 */
[----:B------:R-:W-:Y:S05]  /*1a10*/  @!P1 BRA `(.L_x_112) ;  /* 0x0000000000d89947 */ /* 0x000fea0003800000 */
        /* <DEDUP_REMOVED lines=8> */
[----:B------:R-:W-:-:S04]  /*1aa0*/  @P5 SEL R22, R22, R6, P0 ;  /* 0x0000000616165207 */ /* 0x000fc80000000000 */
[----:B---3--:R-:W-:Y:S02]  /*1ab0*/  ISETP.GT.AND P3, PT, R7, R22, PT ;  /* 0x000000160700720c */ /* 0x008fe40003f64270 */
[----:B------:R-:W-:-:S11]  /*1ac0*/  IADD3 R6, P0, PT, R4, 0x10, RZ ;  /* 0x0000001004067810 */ /* 0x000fd60007f1e0ff */
[----:B------:R-:W-:-:S04]  /*1ad0*/  @P3 ISETP.GT.AND P6, PT, R7, R9, PT ;  /* 0x000000090700320c */ /* 0x000fc80003fc4270 */
[----:B------:R-:W-:Y:S01]  /*1ae0*/  @P3 SEL R22, R22, R7, P6 ;  /* 0x0000000716163207 */ /* 0x000fe20003000000 */
[----:B------:R-:W-:-:S05]  /*1af0*/  IMAD.X R7, RZ, RZ, R5, P0 ;  /* 0x000000ffff077224 */ /* 0x000fca00000e0605 */
[----:B------:R-:W2:Y:S01]  /*1b00*/  LDG.E R28, desc[UR4][R6.64+-0x4] ;  /* 0xfffffc04061c7981 */ /* 0x000ea2000c1e1900 */
[----:B----4-:R-:W-:-:S03]  /*1b10*/  ISETP.GT.AND P1, PT, R25, R22, PT ;  /* 0x000000161900720c */ /* 0x010fc60003f24270 */
[----:B------:R-:W3:Y:S10]  /*1b20*/  LDG.E R4, desc[UR4][R6.64] ;  /* 0x0000000406047981 */ /* 0x000ef4000c1e1900 */
[----:B------:R-:W-:-:S04]  /*1b30*/  @P1 ISETP.GT.AND P0, PT, R25, R9, PT ;  /* 0x000000091900120c */ /* 0x000fc80003f04270 */
[----:B------:R-:W-:Y:S02]  /*1b40*/  @P1 SEL R22, R22, R25, P0 ;  /* 0x0000001916161207 */ /* 0x000fe40000000000 */
[----:B-----5:R-:W-:-:S04]  /*1b50*/  ISETP.GT.AND P0, PT, R27, R9, PT ;  /* 0x000000091b00720c */ /* 0x020fc80003f04270 */
[----:B------:R-:W-:-:S04]  /*1b60*/  ISETP.LE.OR P0, PT, R27, R22, P0 ;  /* 0x000000161b00720c */ /* 0x000fc80000703670 */
[----:B------:R-:W-:Y:S02]  /*1b70*/  SEL R27, R22, R27, P0 ;  /* 0x0000001b161b7207 */ /* 0x000fe40000000000 */
[----:B------:R-:W4:Y:S01]  /*1b80*/  LDG.E R22, desc[UR4][R6.64+0x4] ;  /* 0x0000040406167981 */ /* 0x000f22000c1e1900 */
[----:B------:R-:W-:Y:S01]  /*1b90*/  @!P2 VIADD R21, R24, 0xffffffff ;  /* 0xffffffff1815a836 */ /* 0x000fe20000000000 */
[----:B------:R-:W-:-:S13]  /*1ba0*/  ISETP.GT.AND P2, PT, R26, R27, PT ;  /* 0x0000001b1a00720c */ /* 0x000fda0003f44270 */
[----:B------:R-:W-:-:S04]  /*1bb0*/  @P2 ISETP.GT.AND P5, PT, R26, R9, PT ;  /* 0x000000091a00220c */ /* 0x000fc80003fa4270 */
[----:B------:R-:W-:Y:S02]  /*1bc0*/  @P2 SEL R27, R27, R26, P5 ;  /* 0x0000001a1b1b2207 */ /* 0x000fe40002800000 */
[----:B------:R-:W-:Y:S02]  /*1bd0*/  @P3 SEL R21, R21, R24, P6 ;  /* 0x0000001815153207 */ /* 0x000fe40003000000 */
[----:B------:R-:W-:-:S13]  /*1be0*/  ISETP.GT.OR P4, PT, R25, R9, !P1 ;  /* 0x000000091900720c */ /* 0x000fda0004f84670 */
[C---:B------:R-:W-:Y:S02]  /*1bf0*/  @!P4 VIADD R21, R24.reuse, 0x1 ;  /* 0x000000011815c836 */ /* 0x040fe40000000000 */
[----:B------:R-:W-:Y:S01]  /*1c00*/  @!P0 VIADD R21, R24, 0x2 ;  /* 0x0000000218158836 */ /* 0x000fe20000000000 */
[----:B------:R-:W-:Y:S01]  /*1c10*/  ISETP.GT.OR P4, PT, R26, R9, !P2 ;  /* 0x000000091a00720c */ /* 0x000fe20005784670 */
[----:B------:R-:W-:-:S12]  /*1c20*/  VIADD R23, R23, 0x4 ;  /* 0x0000000417177836 */ /* 0x000fd80000000000 */
[C---:B------:R-:W-:Y:S02]  /*1c30*/  @!P4 VIADD R21, R24.reuse, 0x3 ;  /* 0x000000031815c836 */ /* 0x040fe40000000000 */
[----:B------:R-:W-:Y:S02]  /*1c40*/  VIADD R24, R24, 0x4 ;  /* 0x0000000418187836 */ /* 0x000fe40000000000 */
        /* <DEDUP_REMOVED lines=8> */
[----:B----4-:R-:W-:-:S04]  /*1cd0*/  ISETP.GT.AND P0, PT, R22, R9, PT ;  /* 0x000000091600720c */ /* 0x010fc80003f04270 */
[----:B------:R-:W-:Y:S02]  /*1ce0*/  ISETP.LE.OR P2, PT, R22, R27, P0 ;  /* 0x0000001b1600720c */ /* 0x000fe40000743670 */
[----:B------:R-:W-:Y:S02]  /*1cf0*/  IADD3 R4, P1, PT, R6, 0x10, RZ ;  /* 0x0000001006047810 */ /* 0x000fe40007f3e0ff */
[----:B------:R-:W-:Y:S01]  /*1d00*/  @P5 SEL R21, R21, R24, P3 ;  /* 0x0000001815155207 */ /* 0x000fe20001800000 */
[----:B------:R-:W-:Y:S01]  /*1d10*/  @!P6 VIADD R21, R24, 0x1 ;  /* 0x000000011815e836 */ /* 0x000fe20000000000 */
[----:B------:R-:W-:Y:S01]  /*1d20*/  SEL R22, R27, R22, P2 ;  /* 0x000000161b167207 */ /* 0x000fe20001000000 */
[----:B------:R-:W-:Y:S01]  /*1d30*/  IMAD.MOV.U32 R6, RZ, RZ, R8 ;  /* 0x000000ffff067224 */ /* 0x000fe200078e0008 */
[----:B------:R-:W-:Y:S01]  /*1d40*/  PLOP3.LUT P0, PT, PT, PT, PT, 0x8, 0x80 ;  /* 0x000000000080781c */ /* 0x000fe20003f0e170 */
[----:B------:R-:W-:-:S04]  /*1d50*/  IMAD.X R5, RZ, RZ, R7, P1 ;  /* 0x000000ffff057224 */ /* 0x000fc800008e0607 */
[C---:B------:R-:W-:Y:S02]  /*1d60*/  @!P2 VIADD R21, R24.reuse, 0x2 ;  /* 0x000000021815a836 */ /* 0x040fe40000000000 */
[----:B------:R-:W-:-:S07]  /*1d70*/  VIADD R24, R24, 0x4 ;  /* 0x0000000418187836 */ /* 0x000fce0000000000 */
.L_x_112:
[----:B------:R-:W-:-:S13]  /*1d80*/  ISETP.NE.OR P0, PT, R23, RZ, P0 ;  /* 0x000000ff1700720c */ /* 0x000fda0000705670 */
[----:B------:R-:W-:Y:S05]  /*1d90*/  @!P0 BRA `(.L_x_108) ;  /* 0x0000000000748947 */ /* 0x000fea0003800000 */
.L_x_109:
[----:B------:R-:W2:Y:S04]  /*1da0*/  LDG.E R6, desc[UR4][R4.64+-0x8] ;  /* 0xfffff80404067981 */ /* 0x000ea8000c1e1900 */
[----:B------:R-:W3:Y:S04]  /*1db0*/  LDG.E R25, desc[UR4][R4.64+-0x4] ;  /* 0xfffffc0404197981 */ /* 0x000ee8000c1e1900 */
[----:B------:R-:W4:Y:S04]  /*1dc0*/  LDG.E R26, desc[UR4][R4.64] ;  /* 0x00000004041a7981 */ /* 0x000f28000c1e1900 */
[----:B------:R-:W5:Y:S01]  /*1dd0*/  LDG.E R7, desc[UR4][R4.64+0x4] ;  /* 0x0000040404077981 */ /* 0x000f62000c1e1900 */
[----:B------:R-:W-:Y:S01]  /*1de0*/  VIADD R23, R23, 0x4 ;  /* 0x0000000417177836 */ /* 0x000fe20000000000 */
[----:B--2---:R-:W-:-:S04]  /*1df0*/  ISETP.GT.AND P0, PT, R6, R22, PT ;  /* 0x000000160600720c */ /* 0x004fc80003f04270 */
[----:B------:R-:W-:-:S09]  /*1e00*/  ISETP.GT.OR P5, PT, R6, R9, !P0 ;  /* 0x000000090600720c */ /* 0x000fd200047a4670 */
[----:B------:R-:W-:-:S04]  /*1e10*/  @P0 ISETP.GT.AND P1, PT, R6, R9, PT ;  /* 0x000000090600020c */ /* 0x000fc80003f24270 */
[----:B------:R-:W-:Y:S01]  /*1e20*/  @P0 SEL R22, R22, R6, P1 ;  /* 0x0000000616160207 */ /* 0x000fe20000800000 */
[----:B------:R-:W-:Y:S01]  /*1e30*/  @!P5 VIADD R21, R24, 0xffffffff ;  /* 0xffffffff1815d836 */ /* 0x000fe20000000000 */
[----:B-----5:R-:W-:Y:S02]  /*1e40*/  ISETP.GT.AND P0, PT, R7, R9, PT ;  /* 0x000000090700720c */ /* 0x020fe40003f04270 */
[----:B---3--:R-:W-:-:S13]  /*1e50*/  ISETP.GT.AND P3, PT, R25, R22, PT ;  /* 0x000000161900720c */ /* 0x008fda0003f64270 */
[----:B------:R-:W-:-:S04]  /*1e60*/  @P3 ISETP.GT.AND P4, PT, R25, R9, PT ;  /* 0x000000091900320c */ /* 0x000fc80003f84270 */
[----:B------:R-:W-:Y:S02]  /*1e70*/  @P3 SEL R22, R22, R25, P4 ;  /* 0x0000001916163207 */ /* 0x000fe40002000000 */
[----:B------:R-:W-:Y:S02]  /*1e80*/  @P3 SEL R21, R21, R24, P4 ;  /* 0x0000001815153207 */ /* 0x000fe40002000000 */
[----:B----4-:R-:W-:-:S04]  /*1e90*/  ISETP.GT.AND P2, PT, R26, R22, PT ;  /* 0x000000161a00720c */ /* 0x010fc80003f44270 */
[----:B------:R-:W-:-:S09]  /*1ea0*/  ISETP.GT.OR P1, PT, R26, R9, !P2 ;  /* 0x000000091a00720c */ /* 0x000fd20005724670 */
[----:B------:R-:W-:-:S04]  /*1eb0*/  @P2 ISETP.GT.AND P5, PT, R26, R9, PT ;  /* 0x000000091a00220c */ /* 0x000fc80003fa4270 */
[----:B------:R-:W-:Y:S01]  /*1ec0*/  @P2 SEL R22, R22, R26, P5 ;  /* 0x0000001a16162207 */ /* 0x000fe20002800000 */
[----:B------:R-:W-:Y:S01]  /*1ed0*/  @!P1 VIADD R21, R24, 0x1 ;  /* 0x0000000118159836 */ /* 0x000fe20000000000 */
[----:B------:R-:W-:Y:S02]  /*1ee0*/  ISETP.NE.AND P1, PT, R23, RZ, PT ;  /* 0x000000ff1700720c */ /* 0x000fe40003f25270 */
[----:B------:R-:W-:Y:S02]  /*1ef0*/  ISETP.LE.OR P0, PT, R7, R22, P0 ;  /* 0x000000160700720c */ /* 0x000fe40000703670 */
[----:B------:R-:W-:Y:S02]  /*1f00*/  IADD3 R4, P2, PT, R4, 0x10, RZ ;  /* 0x0000001004047810 */ /* 0x000fe40007f5e0ff */
[----:B------:R-:W-:-:S03]  /*1f10*/  SEL R22, R22, R7, P0 ;  /* 0x0000000716167207 */ /* 0x000fc60000000000 */
[----:B------:R-:W-:-:S06]  /*1f20*/  IMAD.X R5, RZ, RZ, R5, P2 ;  /* 0x000000ffff057224 */ /* 0x000fcc00010e0605 */
[C---:B------:R-:W-:Y:S02]  /*1f30*/  @!P0 VIADD R21, R24.reuse, 0x2 ;  /* 0x0000000218158836 */ /* 0x040fe40000000000 */
[----:B------:R-:W-:Y:S01]  /*1f40*/  VIADD R24, R24, 0x4 ;  /* 0x0000000418187836 */ /* 0x000fe20000000000 */
[----:B------:R-:W-:Y:S06]  /*1f50*/  @P1 BRA `(.L_x_109) ;  /* 0xfffffffc00901947 */ /* 0x000fec000383ffff */
[----:B------:R-:W-:-:S07]  /*1f60*/  IMAD.MOV.U32 R6, RZ, RZ, R8 ;  /* 0x000000ffff067224 */ /* 0x000fce00078e0008 */
.L_x_108:
[----:B------:R-:W-:-:S13]  /*1f70*/  ISETP.NE.AND P0, PT, R13, RZ, PT ;  /* 0x000000ff0d00720c */ /* 0x000fda0003f05270 */
[----:B------:R-:W-:Y:S05]  /*1f80*/  @!P0 BRA `(.L_x_113) ;  /* 0x00000000004c8947 */ /* 0x000fea0003800000 */
[----:B------:R-:W-:-:S05]  /*1f90*/  IMAD.WIDE.U32 R4, R6, 0x4, R14 ;  /* 0x0000000406047825 */ /* 0x000fca00078e000e */
[----:B------:R-:W2:Y:S01]  /*1fa0*/  LDG.E R7, desc[UR4][R4.64] ;  /* 0x0000000404077981 */ /* 0x000ea2000c1e1900 */
[----:B------:R-:W-:Y:S02]  /*1fb0*/  ISETP.NE.AND P1, PT, R13, 0x1, PT ;  /* 0x000000010d00780c */ /* 0x000fe40003f25270 */
[----:B--2---:R-:W-:-:S04]  /*1fc0*/  ISETP.GT.AND P0, PT, R7, R9, PT ;  /* 0x000000090700720c */ /* 0x004fc80003f04270 */
[----:B------:R-:W-:-:S04]  /*1fd0*/  ISETP.LE.OR P0, PT, R7, R22, P0 ;  /* 0x000000160700720c */ /* 0x000fc80000703670 */
[----:B------:R-:W-:Y:S02]  /*1fe0*/  SEL R7, R22, R7, P0 ;  /* 0x0000000716077207 */ /* 0x000fe40000000000 */
[----:B------:R-:W-:Y:S01]  /*1ff0*/  SEL R21, R21, R6, P0 ;  /* 0x0000000615157207 */ /* 0x000fe20000000000 */
[----:B------:R-:W-:Y:S06]  /*2000*/  @!P1 BRA `(.L_x_113) ;  /* 0x00000000002c9947 */ /* 0x000fec0003800000 */
[----:B------:R-:W2:Y:S01]  /*2010*/  LDG.E R22, desc[UR4][R4.64+0x4] ;  /* 0x0000040404167981 */ /* 0x000ea2000c1e1900 */
[----:B------:R-:W-:Y:S02]  /*2020*/  ISETP.NE.AND P1, PT, R13, 0x2, PT ;  /* 0x000000020d00780c */ /* 0x000fe40003f25270 */
[----:B--2---:R-:W-:-:S04]  /*2030*/  ISETP.GT.AND P0, PT, R22, R9, PT ;  /* 0x000000091600720c */ /* 0x004fc80003f04270 */
[----:B------:R-:W-:-:S04]  /*2040*/  ISETP.LE.OR P0, PT, R22, R7, P0 ;  /* 0x000000071600720c */ /* 0x000fc80000703670 */
[----:B------:R-:W-:-:S09]  /*2050*/  SEL R7, R7, R22, P0 ;  /* 0x0000001607077207 */ /* 0x000fd20000000000 */
[----:B------:R-:W-:Y:S01]  /*2060*/  @!P0 VIADD R21, R6, 0x1 ;  /* 0x0000000106158836 */ /* 0x000fe20000000000 */
[----:B------:R-:W-:Y:S06]  /*2070*/  @!P1 BRA `(.L_x_113) ;  /* 0x0000000000109947 */ /* 0x000fec0003800000 */
[----:B------:R-:W2:Y:S02]  /*2080*/  LDG.E R4, desc[UR4][R4.64+0x8] ;  /* 0x0000080404047981 */ /* 0x000ea4000c1e1900 */
[----:B--2---:R-:W-:-:S04]  /*2090*/  ISETP.GT.AND P0, PT, R4, R7, PT ;  /* 0x000000070400720c */ /* 0x004fc80003f04270 */
[----:B------:R-:W-:-:S13]  /*20a0*/  ISETP.GT.OR P1, PT, R4, R9, !P0 ;  /* 0x000000090400720c */ /* 0x000fda0004724670 */
[----:B------:R-:W-:-:S07]  /*20b0*/  @!P1 VIADD R21, R6, 0x2 ;  /* 0x0000000206159836 */ /* 0x000fce0000000000 */
.L_x_113:
[--C-:B------:R-:W-:Y:S01]  /*20c0*/  SHF.R.S32.HI R5, RZ, 0x1f, R21.reuse ;  /* 0x0000001fff057819 */ /* 0x100fe20000011415 */
[----:B------:R-:W-:-:S07]  /*20d0*/  IMAD.MOV.U32 R4, RZ, RZ, R21 ;  /* 0x000000ffff047224 */ /* 0x000fce00078e0015 */
.L_x_107:
[----:B------:R-:W-:-:S04]  /*20e0*/  LEA R6, P0, R4, R10, 0x2 ;  /* 0x0000000a04067211 */ /* 0x000fc800078010ff */
[----:B------:R-:W-:-:S05]  /*20f0*/  LEA.HI.X R7, R4, R11, R5, 0x2, P0 ;  /* 0x0000000b04077211 */ /* 0x000fca00000f1405 */
[----:B------:R-:W2:Y:S01]  /*2100*/  LDG.E R6, desc[UR4][R6.64] ;  /* 0x0000000406067981 */ /* 0x000ea2000c1e1900 */
[----:B------:R-:W-:Y:S01]  /*2110*/  VIADD R4, R12, 0x1 ;  /* 0x000000010c047836 */ /* 0x000fe20000000000 */
[----:B--2---:R-:W-:-:S13]  /*2120*/  ISETP.NE.AND P0, PT, R6, RZ, PT ;  /* 0x000000ff0600720c */ /* 0x004fda0003f05270 */
[----:B------:R-:W-:-:S04]  /*2130*/  @P0 IMAD.MOV R4, RZ, RZ, R12 ;  /* 0x000000ffff040224 */ /* 0x000fc800078e020c */
[----:B------:R-:W-:-:S07]  /*2140*/  IMAD.MOV.U32 R12, RZ, RZ, R4 ;  /* 0x000000ffff0c7224 */ /* 0x000fce00078e0004 */
.L_x_106:
[----:B------:R-:W-:Y:S05]  /*2150*/  BSYNC.RECONVERGENT B1 ;  /* 0x0000000000017941 */ /* 0x000fea0003800200 */
.L_x_105:
[----:B------:R-:W-:-:S05]  /*2160*/  VIADD R9, R9, 0x1 ;  /* 0x0000000109097836 */ /* 0x000fca0000000000 */
[----:B------:R-:W-:-:S13]  /*2170*/  ISETP.NE.AND P0, PT, R9, R16, PT ;  /* 0x000000100900720c */ /* 0x000fda0003f05270 */
[----:B------:R-:W-:Y:S05]  /*2180*/  @P0 BRA `(.L_x_114) ;  /* 0xfffffff000240947 */ /* 0x000fea000383ffff */
[----:B------:R-:W-:-:S13]  /*2190*/  ISETP.NE.AND P0, PT, R12, RZ, PT ;  /* 0x000000ff0c00720c */ /* 0x000fda0003f05270 */
[----:B------:R-:W-:Y:S05]  /*21a0*/  @P0 EXIT ;  /* 0x000000000000094d */ /* 0x000fea0003800000 */
.L_x_104:
[----:B------:R-:W0:Y:S01]  /*21b0*/  LDC.64 R6, c[0x0][0x380] ;  /* 0x0000e000ff067b82 */ /* 0x000e220000000a00 */
[----:B------:R-:W-:-:S04]  /*21c0*/  IMAD.WIDE R10, R3, 0x4, R10 ;  /* 0x00000004030a7825 */ /* 0x000fc800078e020a */
        /* <DEDUP_REMOVED lines=9> */
.L_x_115:
        /* <DEDUP_REMOVED lines=10> */
.L_x_117:


//--------------------- .nv.shared.reserved.0     --------------------------
	.section	.nv.shared.reserved.0,"aw",@nobits
	.weak		__nv_reservedSMEM_offset_0_alias
	.size		__nv_reservedSMEM_offset_0_alias, 0, 64
	.other		__nv_reservedSMEM_offset_0_alias,@"STO_CUDA_RESERVED_SHARED STV_DEFAULT"
__nv_reservedSMEM_offset_0_alias:
	.zero		0
	.zero		64


//--------------------- .nv.constant0._Z5Trim2P5Graph --------------------------
	.section	.nv.constant0._Z5Trim2P5Graph,"a",@progbits
	.sectionflags	@""
	.align	4
.nv.constant0._Z5Trim2P5Graph:
	.zero		904


//--------------------- .nv.constant0._Z5Trim1P5Graph --------------------------
	.section	.nv.constant0._Z5Trim1P5Graph,"a",@progbits
	.sectionflags	@""
	.align	4
.nv.constant0._Z5Trim1P5Graph:
	.zero		904


//--------------------- SYMBOLS --------------------------

	.type		.nv.reservedSmem.offset0,@object
	.size		.nv.reservedSmem.offset0,0x4
